	.target	sm_100a

	.elftype	@"ET_EXEC"


//--------------------- .note.nv.tkinfo           --------------------------
	.section	.note.nv.tkinfo,"",@"SHT_NOTE"
	.sectionflags	@"SHF_NOTE_NV_TKINFO"
	.tkinfo
        /*0018*/ 	.word	0x00000002
        /*0030*/ 	.string	""
        /*0030*/ 	.string	"ptxas"
        /*0030*/ 	.string	"Cuda compilation tools, release 13.0, V13.0.88"
        /*0030*/ 	.string	"Build cuda_13.0.r13.0/compiler.36424714_0"
        /*0030*/ 	.string	"-arch sm_100a -m 64 "



//--------------------- .note.nv.cuinfo           --------------------------
	.section	.note.nv.cuinfo,"",@"SHT_NOTE"
	.sectionflags	@"SHF_NOTE_NV_CUINFO"
        /*0018*/ 	.short	0x0002
        /*001a*/ 	.short	0x0064
        /*001c*/ 	.short	0x0082
	.zero		2


//--------------------- .nv.info                  --------------------------
	.section	.nv.info,"",@"SHT_CUDA_INFO"
	.align	4


	//----- nvinfo : EIATTR_REGCOUNT
	.align		4
        /*0000*/ 	.byte	0x04, 0x2f
        /*0002*/ 	.short	(.L_19 - .L_18)
	.align		4
.L_18:
        /*0004*/ 	.word	index@(_ZN7cutlass13device_kernelINS_4gemm6kernel13GemmUniversalIN4cute5tupleIJiiiiEEENS1_10collective13CollectiveMmaINS1_35MainloopSm100TmaUmmaWarpSpecializedILi6ELi2ELi4ENS5_IJNS4_1CILi2EEENSA_ILi1EEESC_EEEEENS5_IJNSA_ILi128EEESF_SF_EEENS_6half_tENS5_IJlSC_lEEESH_SI_NS4_8TiledMMAINS4_8MMA_AtomIJNS4_26SM100_MMA_F16BF16_2x1SM_SSISH_SH_fLi128ELi128ELNS4_4UMMA5MajorE0ELSN_0ELNSM_7ScaleInE0ELSO_0EEEEEENS4_6LayoutINS5_IJSC_SC_SC_EEENS5_IJNSA_ILi0EEEST_ST_EEEEENS5_IJNS4_10UnderscoreESW_SW_EEEEENS4_18SM100_TMA_2SM_LOADENS4_14ComposedLayoutINS4_7SwizzleILi3ELi4ELi3EEENS4_18smem_ptr_flag_bitsILi16EEENSR_INS5_IJNSA_ILi8EEENSA_ILi64EEEEEENS5_IJS16_SC_EEEEEEEvNS4_8identityESZ_S1A_vS1B_EENS_8epilogue10collective18CollectiveEpilogueINS1D_23Sm100TmaWarpSpecializedILi4ELi2ELi16ELb1ELb0EEEJNS5_IJS16_SF_SF_EEENS5_IJNSR_IS16_SC_EENSR_INS5_IJNSA_ILi16EEESB_EEENS5_IJSC_S16_EEEEEEEESH_SI_SH_SI_NS1D_6fusion15FusionCallbacksIS1H_NS1P_17LinearCombinationISH_fSH_fLNS_15FloatRoundStyleE2EEES1I_S1O_JEEENS4_5SM1004TMEM4LOAD26SM100_TMEM_LOAD_32dp32b16xENS4_13SM90_TMA_LOADENS10_INS11_ILi1ELi4ELi3EEES14_NSR_INS5_IJS15_S1K_EEENS5_IJS1K_SC_EEEEEEENS4_39AutoVectorizingCopyWithAssumedAlignmentILi128EEENS4_14SM90_TMA_STOREES24_S26_S26_EEEvvEEEEvNT_6ParamsE)
        /*0008*/ 	.word	0x0000005b


	//----- nvinfo : EIATTR_FRAME_SIZE
	.align		4
.L_19:
        /*000c*/ 	.byte	0x04, 0x11
        /*000e*/ 	.short	(.L_21 - .L_20)
	.align		4
.L_20:
        /*0010*/ 	.word	index@($__internal_2_$__cuda_sm10x_tcgen05_guardrail_trap_unallocated_columns_being_dealloced)
        /*0014*/ 	.word	0x00000000


	//----- nvinfo : EIATTR_FRAME_SIZE
	.align		4
.L_21:
        /*0018*/ 	.byte	0x04, 0x11
        /*001a*/ 	.short	(.L_23 - .L_22)
	.align		4
.L_22:
        /*001c*/ 	.word	index@($__internal_1_$__cuda_sm10x_tcgen05_guardrail_trap_phase_invalid_during_alloc)
        /*0020*/ 	.word	0x00000000


	//----- nvinfo : EIATTR_FRAME_SIZE
	.align		4
.L_23:
        /*0024*/ 	.byte	0x04, 0x11
        /*0026*/ 	.short	(.L_25 - .L_24)
	.align		4
.L_24:
        /*0028*/ 	.word	index@($__internal_0_$__cuda_sm10x_tcgen05_guardrail_trap_col_being_dealloced_not_returned_by_alloc)
        /*002c*/ 	.word	0x00000000


	//----- nvinfo : EIATTR_FRAME_SIZE
	.align		4
.L_25:
        /*0030*/ 	.byte	0x04, 0x11
        /*0032*/ 	.short	(.L_27 - .L_26)
	.align		4
.L_26:
        /*0034*/ 	.word	index@(_ZN7cutlass13device_kernelINS_4gemm6kernel13GemmUniversalIN4cute5tupleIJiiiiEEENS1_10collective13CollectiveMmaINS1_35MainloopSm100TmaUmmaWarpSpecializedILi6ELi2ELi4ENS5_IJNS4_1CILi2EEENSA_ILi1EEESC_EEEEENS5_IJNSA_ILi128EEESF_SF_EEENS_6half_tENS5_IJlSC_lEEESH_SI_NS4_8TiledMMAINS4_8MMA_AtomIJNS4_26SM100_MMA_F16BF16_2x1SM_SSISH_SH_fLi128ELi128ELNS4_4UMMA5MajorE0ELSN_0ELNSM_7ScaleInE0ELSO_0EEEEEENS4_6LayoutINS5_IJSC_SC_SC_EEENS5_IJNSA_ILi0EEEST_ST_EEEEENS5_IJNS4_10UnderscoreESW_SW_EEEEENS4_18SM100_TMA_2SM_LOADENS4_14ComposedLayoutINS4_7SwizzleILi3ELi4ELi3EEENS4_18smem_ptr_flag_bitsILi16EEENSR_INS5_IJNSA_ILi8EEENSA_ILi64EEEEEENS5_IJS16_SC_EEEEEEEvNS4_8identityESZ_S1A_vS1B_EENS_8epilogue10collective18CollectiveEpilogueINS1D_23Sm100TmaWarpSpecializedILi4ELi2ELi16ELb1ELb0EEEJNS5_IJS16_SF_SF_EEENS5_IJNSR_IS16_SC_EENSR_INS5_IJNSA_ILi16EEESB_EEENS5_IJSC_S16_EEEEEEEESH_SI_SH_SI_NS1D_6fusion15FusionCallbacksIS1H_NS1P_17LinearCombinationISH_fSH_fLNS_15FloatRoundStyleE2EEES1I_S1O_JEEENS4_5SM1004TMEM4LOAD26SM100_TMEM_LOAD_32dp32b16xENS4_13SM90_TMA_LOADENS10_INS11_ILi1ELi4ELi3EEES14_NSR_INS5_IJS15_S1K_EEENS5_IJS1K_SC_EEEEEEENS4_39AutoVectorizingCopyWithAssumedAlignmentILi128EEENS4_14SM90_TMA_STOREES24_S26_S26_EEEvvEEEEvNT_6ParamsE)
        /*0038*/ 	.word	0x00000000


	//----- nvinfo : EIATTR_MIN_STACK_SIZE
	.align		4
.L_27:
        /*003c*/ 	.byte	0x04, 0x12
        /*003e*/ 	.short	(.L_29 - .L_28)
	.align		4
.L_28:
        /*0040*/ 	.word	index@(_ZN7cutlass13device_kernelINS_4gemm6kernel13GemmUniversalIN4cute5tupleIJiiiiEEENS1_10collective13CollectiveMmaINS1_35MainloopSm100TmaUmmaWarpSpecializedILi6ELi2ELi4ENS5_IJNS4_1CILi2EEENSA_ILi1EEESC_EEEEENS5_IJNSA_ILi128EEESF_SF_EEENS_6half_tENS5_IJlSC_lEEESH_SI_NS4_8TiledMMAINS4_8MMA_AtomIJNS4_26SM100_MMA_F16BF16_2x1SM_SSISH_SH_fLi128ELi128ELNS4_4UMMA5MajorE0ELSN_0ELNSM_7ScaleInE0ELSO_0EEEEEENS4_6LayoutINS5_IJSC_SC_SC_EEENS5_IJNSA_ILi0EEEST_ST_EEEEENS5_IJNS4_10UnderscoreESW_SW_EEEEENS4_18SM100_TMA_2SM_LOADENS4_14ComposedLayoutINS4_7SwizzleILi3ELi4ELi3EEENS4_18smem_ptr_flag_bitsILi16EEENSR_INS5_IJNSA_ILi8EEENSA_ILi64EEEEEENS5_IJS16_SC_EEEEEEEvNS4_8identityESZ_S1A_vS1B_EENS_8epilogue10collective18CollectiveEpilogueINS1D_23Sm100TmaWarpSpecializedILi4ELi2ELi16ELb1ELb0EEEJNS5_IJS16_SF_SF_EEENS5_IJNSR_IS16_SC_EENSR_INS5_IJNSA_ILi16EEESB_EEENS5_IJSC_S16_EEEEEEEESH_SI_SH_SI_NS1D_6fusion15FusionCallbacksIS1H_NS1P_17LinearCombinationISH_fSH_fLNS_15FloatRoundStyleE2EEES1I_S1O_JEEENS4_5SM1004TMEM4LOAD26SM100_TMEM_LOAD_32dp32b16xENS4_13SM90_TMA_LOADENS10_INS11_ILi1ELi4ELi3EEES14_NSR_INS5_IJS15_S1K_EEENS5_IJS1K_SC_EEEEEEENS4_39AutoVectorizingCopyWithAssumedAlignmentILi128EEENS4_14SM90_TMA_STOREES24_S26_S26_EEEvvEEEEvNT_6ParamsE)
        /*0044*/ 	.word	0x00000000
.L_29:


//--------------------- .nv.compat                --------------------------
	.section	.nv.compat,"",@"SHT_CUDA_COMPAT_INFO"
	.align	4
        /*0000*/ 	.byte	0x02, 0x09, 0x01, 0x00, 0x02, 0x02, 0x02, 0x00, 0x02, 0x05, 0x05, 0x00, 0x03, 0x07, 0x01, 0x01
        /*0010*/ 	.byte	0x02, 0x03, 0x01, 0x00, 0x02, 0x06, 0x01, 0x00, 0x04, 0x0b, 0x08, 0x00, 0x09, 0x00, 0x00, 0x00
        /*0020*/ 	.byte	0x00, 0x00, 0x00, 0x00


//--------------------- .nv.info._ZN7cutlass13device_kernelINS_4gemm6kernel13GemmUniversalIN4cute5tupleIJiiiiEEENS1_10collective13CollectiveMmaINS1_35MainloopSm100TmaUmmaWarpSpecializedILi6ELi2ELi4ENS5_IJNS4_1CILi2EEENSA_ILi1EEESC_EEEEENS5_IJNSA_ILi128EEESF_SF_EEENS_6half_tENS5_IJlSC_lEEESH_SI_NS4_8TiledMMAINS4_8MMA_AtomIJNS4_26SM100_MMA_F16BF16_2x1SM_SSISH_SH_fLi128ELi128ELNS4_4UMMA5MajorE0ELSN_0ELNSM_7ScaleInE0ELSO_0EEEEEENS4_6LayoutINS5_IJSC_SC_SC_EEENS5_IJNSA_ILi0EEEST_ST_EEEEENS5_IJNS4_10UnderscoreESW_SW_EEEEENS4_18SM100_TMA_2SM_LOADENS4_14ComposedLayoutINS4_7SwizzleILi3ELi4ELi3EEENS4_18smem_ptr_flag_bitsILi16EEENSR_INS5_IJNSA_ILi8EEENSA_ILi64EEEEEENS5_IJS16_SC_EEEEEEEvNS4_8identityESZ_S1A_vS1B_EENS_8epilogue10collective18CollectiveEpilogueINS1D_23Sm100TmaWarpSpecializedILi4ELi2ELi16ELb1ELb0EEEJNS5_IJS16_SF_SF_EEENS5_IJNSR_IS16_SC_EENSR_INS5_IJNSA_ILi16EEESB_EEENS5_IJSC_S16_EEEEEEEESH_SI_SH_SI_NS1D_6fusion15FusionCallbacksIS1H_NS1P_17LinearCombinationISH_fSH_fLNS_15FloatRoundStyleE2EEES1I_S1O_JEEENS4_5SM1004TMEM4LOAD26SM100_TMEM_LOAD_32dp32b16xENS4_13SM90_TMA_LOADENS10_INS11_ILi1ELi4ELi3EEES14_NSR_INS5_IJS15_S1K_EEENS5_IJS1K_SC_EEEEEEENS4_39AutoVectorizingCopyWithAssumedAlignmentILi128EEENS4_14SM90_TMA_STOREES24_S26_S26_EEEvvEEEEvNT_6ParamsE --------------------------
	.section	.nv.info._ZN7cutlass13device_kernelINS_4gemm6kernel13GemmUniversalIN4cute5tupleIJiiiiEEENS1_10collective13CollectiveMmaINS1_35MainloopSm100TmaUmmaWarpSpecializedILi6ELi2ELi4ENS5_IJNS4_1CILi2EEENSA_ILi1EEESC_EEEEENS5_IJNSA_ILi128EEESF_SF_EEENS_6half_tENS5_IJlSC_lEEESH_SI_NS4_8TiledMMAINS4_8MMA_AtomIJNS4_26SM100_MMA_F16BF16_2x1SM_SSISH_SH_fLi128ELi128ELNS4_4UMMA5MajorE0ELSN_0ELNSM_7ScaleInE0ELSO_0EEEEEENS4_6LayoutINS5_IJSC_SC_SC_EEENS5_IJNSA_ILi0EEEST_ST_EEEEENS5_IJNS4_10UnderscoreESW_SW_EEEEENS4_18SM100_TMA_2SM_LOADENS4_14ComposedLayoutINS4_7SwizzleILi3ELi4ELi3EEENS4_18smem_ptr_flag_bitsILi16EEENSR_INS5_IJNSA_ILi8EEENSA_ILi64EEEEEENS5_IJS16_SC_EEEEEEEvNS4_8identityESZ_S1A_vS1B_EENS_8epilogue10collective18CollectiveEpilogueINS1D_23Sm100TmaWarpSpecializedILi4ELi2ELi16ELb1ELb0EEEJNS5_IJS16_SF_SF_EEENS5_IJNSR_IS16_SC_EENSR_INS5_IJNSA_ILi16EEESB_EEENS5_IJSC_S16_EEEEEEEESH_SI_SH_SI_NS1D_6fusion15FusionCallbacksIS1H_NS1P_17LinearCombinationISH_fSH_fLNS_15FloatRoundStyleE2EEES1I_S1O_JEEENS4_5SM1004TMEM4LOAD26SM100_TMEM_LOAD_32dp32b16xENS4_13SM90_TMA_LOADENS10_INS11_ILi1ELi4ELi3EEES14_NSR_INS5_IJS15_S1K_EEENS5_IJS1K_SC_EEEEEEENS4_39AutoVectorizingCopyWithAssumedAlignmentILi128EEENS4_14SM90_TMA_STOREES24_S26_S26_EEEvvEEEEvNT_6ParamsE,"",@"SHT_CUDA_INFO"
	.sectionflags	@""
	.align	4


	//----- nvinfo : EIATTR_CUDA_API_VERSION
	.align		4
        /*0000*/ 	.byte	0x04, 0x37
        /*0002*/ 	.short	(.L_31 - .L_30)
.L_30:
        /*0004*/ 	.word	0x00000082


	//----- nvinfo : EIATTR_KPARAM_INFO
	.align		4
.L_31:
        /*0008*/ 	.byte	0x04, 0x17
        /*000a*/ 	.short	(.L_33 - .L_32)
.L_32:
        /*000c*/ 	.word	0x00000000
        /*0010*/ 	.short	0x0000
        /*0012*/ 	.short	0x0000
        /*0014*/ 	.byte	0x00, 0xf0, 0x01, 0x20


	//----- nvinfo : EIATTR_AT_ENTRY_FRAGMENTS
	.align		4
.L_33:
        /*0018*/ 	.byte	0x04, 0x4f
        /*001a*/ 	.short	(.L_35 - .L_34)


	//   ....[0]....
.L_34:
        /*001c*/ 	.word	0x00000007


	//----- nvinfo : EIATTR_RESERVED_SMEM_USED
	.align		4
.L_35:
        /*0020*/ 	.byte	0x01, 0x41
	.zero		2


	//----- nvinfo : EIATTR_SPARSE_MMA_MASK
	.align		4
        /*0024*/ 	.byte	0x03, 0x50
        /*0026*/ 	.short	0x0000


	//----- nvinfo : EIATTR_TCGEN05_2CTA_USED
	.align		4
        /*0028*/ 	.byte	0x01, 0x52
	.zero		2


	//----- nvinfo : EIATTR_MAXREG_COUNT
	.align		4
        /*002c*/ 	.byte	0x03, 0x1b
        /*002e*/ 	.short	0x00ff


	//----- nvinfo : EIATTR_NUM_BARRIERS
	.align		4
        /*0030*/ 	.byte	0x02, 0x4c
        /*0032*/ 	.byte	0x07
	.zero		1


	//----- nvinfo : EIATTR_EXTERNS
	.align		4
        /*0034*/ 	.byte	0x04, 0x0f
        /*0036*/ 	.short	(.L_37 - .L_36)


	//   ....[0]....
	.align		4
.L_36:
        /*0038*/ 	.word	index@(__assertfail)


	//----- nvinfo : EIATTR_MERCURY_ISA_VERSION
	.align		4
.L_37:
        /*003c*/ 	.byte	0x03, 0x5f
        /*003e*/ 	.short	0x0101


	//----- nvinfo : EIATTR_INT_WARP_WIDE_INSTR_OFFSETS
	.align		4
        /*0040*/ 	.byte	0x04, 0x31
        /*0042*/ 	.short	(.L_39 - .L_38)


	//   ....[0]....
.L_38:
        /*0044*/ 	.word	0x00000d50


	//   ....[1]....
        /*0048*/ 	.word	0x00000df0


	//   ....[2]....
        /*004c*/ 	.word	0x00002280


	//   ....[3]....
        /*0050*/ 	.word	0x00004440


	//   ....[4]....
        /*0054*/ 	.word	0x00004460


	//   ....[5]....
        /*0058*/ 	.word	0x00004490


	//   ....[6]....
        /*005c*/ 	.word	0x00004dd0


	//   ....[7]....
        /*0060*/ 	.word	0x00004df0


	//   ....[8]....
        /*0064*/ 	.word	0x00004ee0


	//   ....[9]....
        /*0068*/ 	.word	0x00004fa0


	//   ....[10]....
        /*006c*/ 	.word	0x00004fc0


	//   ....[11]....
        /*0070*/ 	.word	0x000050b0


	//   ....[12]....
        /*0074*/ 	.word	0x00005180


	//   ....[13]....
        /*0078*/ 	.word	0x000051a0


	//   ....[14]....
        /*007c*/ 	.word	0x000052d0


	//   ....[15]....
        /*0080*/ 	.word	0x00005450


	//   ....[16]....
        /*0084*/ 	.word	0x00005460


	//   ....[17]....
        /*0088*/ 	.word	0x000055f0


	//----- nvinfo : EIATTR_COOP_GROUP_MASK_REGIDS
	.align		4
.L_39:
        /*008c*/ 	.byte	0x04, 0x29
        /*008e*/ 	.short	(.L_41 - .L_40)


	//   ....[0]....
.L_40:
        /*0090*/ 	.word	0xffffffff


	//   ....[1]....
        /*0094*/ 	.word	0xffffffff


	//   ....[2]....
        /*0098*/ 	.word	0xffffffff


	//   ....[3]....
        /*009c*/ 	.word	0xffffffff


	//   ....[4]....
        /*00a0*/ 	.word	0xffffffff


	//   ....[5]....
        /*00a4*/ 	.word	0xffffffff


	//   ....[6]....
        /*00a8*/ 	.word	0xffffffff


	//   ....[7]....
        /*00ac*/ 	.word	0xffffffff


	//   ....[8]....
        /*00b0*/ 	.word	0xffffffff


	//   ....[9]....
        /*00b4*/ 	.word	0xffffffff


	//   ....[10]....
        /*00b8*/ 	.word	0xffffffff


	//   ....[11]....
        /*00bc*/ 	.word	0xffffffff


	//   ....[12]....
        /*00c0*/ 	.word	0xffffffff


	//   ....[13]....
        /*00c4*/ 	.word	0xffffffff


	//----- nvinfo : EIATTR_COOP_GROUP_INSTR_OFFSETS
	.align		4
.L_41:
        /*00c8*/ 	.byte	0x04, 0x28
        /*00ca*/ 	.short	(.L_43 - .L_42)


	//   ....[0]....
.L_42:
        /*00cc*/ 	.word	0x000000c0


	//   ....[1]....
        /*00d0*/ 	.word	0x00000500


	//   ....[2]....
        /*00d4*/ 	.word	0x000006c0


	//   ....[3]....
        /*00d8*/ 	.word	0x00000850


	//   ....[4]....
        /*00dc*/ 	.word	0x00000940


	//   ....[5]....
        /*00e0*/ 	.word	0x00000aa0


	//   ....[6]....
        /*00e4*/ 	.word	0x00000c30


	//   ....[7]....
        /*00e8*/ 	.word	0x00000e70


	//   ....[8]....
        /*00ec*/ 	.word	0x00002160


	//   ....[9]....
        /*00f0*/ 	.word	0x00003060


	//   ....[10]....
        /*00f4*/ 	.word	0x00003530


	//   ....[11]....
        /*00f8*/ 	.word	0x00003560


	//   ....[12]....
        /*00fc*/ 	.word	0x00004340


	//   ....[13]....
        /*0100*/ 	.word	0x00004550


	//----- nvinfo : EIATTR_VRC_CTA_INIT_COUNT
	.align		4
.L_43:
        /*0104*/ 	.byte	0x02, 0x4a
        /*0106*/ 	.byte	0x80
	.zero		1


	//----- nvinfo : EIATTR_SYSCALL_OFFSETS
	.align		4
        /*0108*/ 	.byte	0x04, 0x46
        /*010a*/ 	.short	(.L_45 - .L_44)


	//   ....[0]....
.L_44:
        /*010c*/ 	.word	0x000060b0


	//   ....[1]....
        /*0110*/ 	.word	0x000061a0


	//   ....[2]....
        /*0114*/ 	.word	0x000068e0


	//   ....[3]....
        /*0118*/ 	.word	0x00007200


	//   ....[4]....
        /*011c*/ 	.word	0x00007ac0


	//   ....[5]....
        /*0120*/ 	.word	0x00008380


	//----- nvinfo : EIATTR_MBARRIER_INSTR_OFFSETS
	.align		4
.L_45:
        /*0124*/ 	.byte	0x04, 0x39
        /*0126*/ 	.short	(.L_47 - .L_46)


	//   ....[0]....
.L_46:
        /*0128*/ 	.word	0x000005f0
        /*012c*/ 	.word	0x000000ff
        /*0130*/ 	.word	0x00000000
        /*0134*/ 	.short	0x0100
        /*0136*/ 	.byte	0x08
	.zero		1


	//   ....[1]....
        /*0138*/ 	.word	0x00000600
        /*013c*/ 	.word	0x000000ff
        /*0140*/ 	.word	0x00000030
        /*0144*/ 	.short	0x0100
        /*0146*/ 	.byte	0x08
	.zero		1


	//   ....[2]....
        /*0148*/ 	.word	0x00000610
        /*014c*/ 	.word	0x000000ff
        /*0150*/ 	.word	0x00000008
        /*0154*/ 	.short	0x0100
        /*0156*/ 	.byte	0x08
	.zero		1


	//   ....[3]....
        /*0158*/ 	.word	0x00000620
        /*015c*/ 	.word	0x000000ff
        /*0160*/ 	.word	0x00000038
        /*0164*/ 	.short	0x0100
        /*0166*/ 	.byte	0x08
	.zero		1


	//   ....[4]....
        /*0168*/ 	.word	0x00000630
        /*016c*/ 	.word	0x000000ff
        /*0170*/ 	.word	0x00000010
        /*0174*/ 	.short	0x0100
        /*0176*/ 	.byte	0x08
	.zero		1


	//   ....[5]....
        /*0178*/ 	.word	0x00000640
        /*017c*/ 	.word	0x000000ff
        /*0180*/ 	.word	0x00000040
        /*0184*/ 	.short	0x0100
        /*0186*/ 	.byte	0x08
	.zero		1


	//   ....[6]....
        /*0188*/ 	.word	0x00000650
        /*018c*/ 	.word	0x000000ff
        /*0190*/ 	.word	0x00000018
        /*0194*/ 	.short	0x0100
        /*0196*/ 	.byte	0x08
	.zero		1


	//   ....[7]....
        /*0198*/ 	.word	0x00000660
        /*019c*/ 	.word	0x000000ff
        /*01a0*/ 	.word	0x00000048
        /*01a4*/ 	.short	0x0100
        /*01a6*/ 	.byte	0x08
	.zero		1


	//   ....[8]....
        /*01a8*/ 	.word	0x00000670
        /*01ac*/ 	.word	0x000000ff
        /*01b0*/ 	.word	0x00000020
        /*01b4*/ 	.short	0x0100
        /*01b6*/ 	.byte	0x08
	.zero		1


	//   ....[9]....
        /*01b8*/ 	.word	0x00000680
        /*01bc*/ 	.word	0x000000ff
        /*01c0*/ 	.word	0x00000050
        /*01c4*/ 	.short	0x0100
        /*01c6*/ 	.byte	0x08
	.zero		1


	//   ....[10]....
        /*01c8*/ 	.word	0x00000690
        /*01cc*/ 	.word	0x000000ff
        /*01d0*/ 	.word	0x00000028
        /*01d4*/ 	.short	0x0100
        /*01d6*/ 	.byte	0x08
	.zero		1


	//   ....[11]....
        /*01d8*/ 	.word	0x000006a0
        /*01dc*/ 	.word	0x000000ff
        /*01e0*/ 	.word	0x00000058
        /*01e4*/ 	.short	0x0100
        /*01e6*/ 	.byte	0x08
	.zero		1


	//   ....[12]....
        /*01e8*/ 	.word	0x000007c0
        /*01ec*/ 	.word	0x000000ff
        /*01f0*/ 	.word	0x00000060
        /*01f4*/ 	.short	0x0100
        /*01f6*/ 	.byte	0x09
	.zero		1


	//   ....[13]....
        /*01f8*/ 	.word	0x000007d0
        /*01fc*/ 	.word	0x000000ff
        /*0200*/ 	.word	0x00000080
        /*0204*/ 	.short	0x0100
        /*0206*/ 	.byte	0x09
	.zero		1


	//   ....[14]....
        /*0208*/ 	.word	0x000007e0
        /*020c*/ 	.word	0x000000ff
        /*0210*/ 	.word	0x00000068
        /*0214*/ 	.short	0x0100
        /*0216*/ 	.byte	0x09
	.zero		1


	//   ....[15]....
        /*0218*/ 	.word	0x000007f0
        /*021c*/ 	.word	0x000000ff
        /*0220*/ 	.word	0x00000088
        /*0224*/ 	.short	0x0100
        /*0226*/ 	.byte	0x09
	.zero		1


	//   ....[16]....
        /*0228*/ 	.word	0x00000800
        /*022c*/ 	.word	0x000000ff
        /*0230*/ 	.word	0x00000070
        /*0234*/ 	.short	0x0100
        /*0236*/ 	.byte	0x09
	.zero		1


	//   ....[17]....
        /*0238*/ 	.word	0x00000810
        /*023c*/ 	.word	0x000000ff
        /*0240*/ 	.word	0x00000090
        /*0244*/ 	.short	0x0100
        /*0246*/ 	.byte	0x09
	.zero		1


	//   ....[18]....
        /*0248*/ 	.word	0x00000820
        /*024c*/ 	.word	0x000000ff
        /*0250*/ 	.word	0x00000078
        /*0254*/ 	.short	0x0100
        /*0256*/ 	.byte	0x09
	.zero		1


	//   ....[19]....
        /*0258*/ 	.word	0x00000830
        /*025c*/ 	.word	0x000000ff
        /*0260*/ 	.word	0x00000098
        /*0264*/ 	.short	0x0100
        /*0266*/ 	.byte	0x09
	.zero		1


	//   ....[20]....
        /*0268*/ 	.word	0x00000910
        /*026c*/ 	.word	0x000000ff
        /*0270*/ 	.word	0x000000a0
        /*0274*/ 	.short	0x0100
        /*0276*/ 	.byte	0x08
	.zero		1


	//   ....[21]....
        /*0278*/ 	.word	0x00000920
        /*027c*/ 	.word	0x000000ff
        /*0280*/ 	.word	0x000000a8
        /*0284*/ 	.short	0x0100
        /*0286*/ 	.byte	0x08
	.zero		1


	//   ....[22]....
        /*0288*/ 	.word	0x00000a50
        /*028c*/ 	.word	0x000000ff
        /*0290*/ 	.word	0x000000b0
        /*0294*/ 	.short	0x0100
        /*0296*/ 	.byte	0x08
	.zero		1


	//   ....[23]....
        /*0298*/ 	.word	0x00000a60
        /*029c*/ 	.word	0x000000ff
        /*02a0*/ 	.word	0x000000c0
        /*02a4*/ 	.short	0x0100
        /*02a6*/ 	.byte	0x08
	.zero		1


	//   ....[24]....
        /*02a8*/ 	.word	0x00000a70
        /*02ac*/ 	.word	0x000000ff
        /*02b0*/ 	.word	0x000000b8
        /*02b4*/ 	.short	0x0100
        /*02b6*/ 	.byte	0x08
	.zero		1


	//   ....[25]....
        /*02b8*/ 	.word	0x00000a80
        /*02bc*/ 	.word	0x000000ff
        /*02c0*/ 	.word	0x000000c8
        /*02c4*/ 	.short	0x0100
        /*02c6*/ 	.byte	0x08
	.zero		1


	//   ....[26]....
        /*02c8*/ 	.word	0x00000ba0
        /*02cc*/ 	.word	0x000000ff
        /*02d0*/ 	.word	0x000000d0
        /*02d4*/ 	.short	0x0100
        /*02d6*/ 	.byte	0x09
	.zero		1


	//   ....[27]....
        /*02d8*/ 	.word	0x00000bb0
        /*02dc*/ 	.word	0x000000ff
        /*02e0*/ 	.word	0x000000f0
        /*02e4*/ 	.short	0x0100
        /*02e6*/ 	.byte	0x09
	.zero		1


	//   ....[28]....
        /*02e8*/ 	.word	0x00000bc0
        /*02ec*/ 	.word	0x000000ff
        /*02f0*/ 	.word	0x000000d8
        /*02f4*/ 	.short	0x0100
        /*02f6*/ 	.byte	0x09
	.zero		1


	//   ....[29]....
        /*02f8*/ 	.word	0x00000bd0
        /*02fc*/ 	.word	0x000000ff
        /*0300*/ 	.word	0x000000f8
        /*0304*/ 	.short	0x0100
        /*0306*/ 	.byte	0x09
	.zero		1


	//   ....[30]....
        /*0308*/ 	.word	0x00000be0
        /*030c*/ 	.word	0x000000ff
        /*0310*/ 	.word	0x000000e0
        /*0314*/ 	.short	0x0100
        /*0316*/ 	.byte	0x09
	.zero		1


	//   ....[31]....
        /*0318*/ 	.word	0x00000bf0
        /*031c*/ 	.word	0x000000ff
        /*0320*/ 	.word	0x00000100
        /*0324*/ 	.short	0x0100
        /*0326*/ 	.byte	0x09
	.zero		1


	//   ....[32]....
        /*0328*/ 	.word	0x00000c00
        /*032c*/ 	.word	0x000000ff
        /*0330*/ 	.word	0x000000e8
        /*0334*/ 	.short	0x0100
        /*0336*/ 	.byte	0x09
	.zero		1


	//   ....[33]....
        /*0338*/ 	.word	0x00000c10
        /*033c*/ 	.word	0x000000ff
        /*0340*/ 	.word	0x00000108
        /*0344*/ 	.short	0x0100
        /*0346*/ 	.byte	0x09
	.zero		1


	//   ....[34]....
        /*0348*/ 	.word	0x00000d00
        /*034c*/ 	.word	0x000000ff
        /*0350*/ 	.word	0x00000110
        /*0354*/ 	.short	0x0100
        /*0356*/ 	.byte	0x08
	.zero		1


	//   ....[35]....
        /*0358*/ 	.word	0x00000d10
        /*035c*/ 	.word	0x000000ff
        /*0360*/ 	.word	0x00000120
        /*0364*/ 	.short	0x0100
        /*0366*/ 	.byte	0x08
	.zero		1


	//   ....[36]....
        /*0368*/ 	.word	0x00000d20
        /*036c*/ 	.word	0x000000ff
        /*0370*/ 	.word	0x00000118
        /*0374*/ 	.short	0x0100
        /*0376*/ 	.byte	0x08
	.zero		1


	//   ....[37]....
        /*0378*/ 	.word	0x00000d30
        /*037c*/ 	.word	0x000000ff
        /*0380*/ 	.word	0x00000128
        /*0384*/ 	.short	0x0100
        /*0386*/ 	.byte	0x08
	.zero		1


	//   ....[38]....
        /*0388*/ 	.word	0x00000e20
        /*038c*/ 	.word	0x000000ff
        /*0390*/ 	.word	0x00000130
        /*0394*/ 	.short	0x0100
        /*0396*/ 	.byte	0x07
	.zero		1


	//   ....[39]....
        /*0398*/ 	.word	0x00001830
        /*039c*/ 	.word	0x00000003
        /*03a0*/ 	.word	0x00000120
        /*03a4*/ 	.short	0x010a
        /*03a6*/ 	.byte	0xff
	.zero		1


	//   ....[40]....
        /*03a8*/ 	.word	0x00001860
        /*03ac*/ 	.word	0x00000003
        /*03b0*/ 	.word	0x00000110
        /*03b4*/ 	.short	0x0101
        /*03b6*/ 	.byte	0xff
	.zero		1


	//   ....[41]....
        /*03b8*/ 	.word	0x00001960
        /*03bc*/ 	.word	0x000000ff
        /*03c0*/ 	.word	0x00000030
        /*03c4*/ 	.short	0x010a
        /*03c6*/ 	.byte	0x08
	.zero		1


	//   ....[42]....
        /*03c8*/ 	.word	0x00001a20
        /*03cc*/ 	.word	0x000000ff
        /*03d0*/ 	.word	0x00000030
        /*03d4*/ 	.short	0x010a
        /*03d6*/ 	.byte	0x21
	.zero		1


	//   ....[43]....
        /*03d8*/ 	.word	0x00001bd0
        /*03dc*/ 	.word	0x000000ff
        /*03e0*/ 	.word	0x00000030
        /*03e4*/ 	.short	0x010a
        /*03e6*/ 	.byte	0x08
	.zero		1


	//   ....[44]....
        /*03e8*/ 	.word	0x00001d80
        /*03ec*/ 	.word	0x000000ff
        /*03f0*/ 	.word	0x000000a8
        /*03f4*/ 	.short	0x0101
        /*03f6*/ 	.byte	0x06
	.zero		1


	//   ....[45]....
        /*03f8*/ 	.word	0x00001da0
        /*03fc*/ 	.word	0x000000ff
        /*0400*/ 	.word	0x00000030
        /*0404*/ 	.short	0x010a
        /*0406*/ 	.byte	0x08
	.zero		1


	//   ....[46]....
        /*0408*/ 	.word	0x00001e20
        /*040c*/ 	.word	0x000000ff
        /*0410*/ 	.word	0x00000030
        /*0414*/ 	.short	0x010a
        /*0416*/ 	.byte	0x21
	.zero		1


	//   ....[47]....
        /*0418*/ 	.word	0x00001fb0
        /*041c*/ 	.word	0x000000ff
        /*0420*/ 	.word	0x00000030
        /*0424*/ 	.short	0x010a
        /*0426*/ 	.byte	0x08
	.zero		1


	//   ....[48]....
        /*0428*/ 	.word	0x00002190
        /*042c*/ 	.word	0x00000002
        /*0430*/ 	.word	0x000000b0
        /*0434*/ 	.short	0x010a
        /*0436*/ 	.byte	0xff
	.zero		1


	//   ....[49]....
        /*0438*/ 	.word	0x00002250
        /*043c*/ 	.word	0x00000002
        /*0440*/ 	.word	0x00000000
        /*0444*/ 	.short	0x0101
        /*0446*/ 	.byte	0xff
	.zero		1


	//   ....[50]....
        /*0448*/ 	.word	0x000027b0
        /*044c*/ 	.word	0x000000ff
        /*0450*/ 	.word	0x00000000
        /*0454*/ 	.short	0x010a
        /*0456*/ 	.byte	0x04
	.zero		1


	//   ....[51]....
        /*0458*/ 	.word	0x00002840
        /*045c*/ 	.word	0x000000ff
        /*0460*/ 	.word	0x00000000
        /*0464*/ 	.short	0x010a
        /*0466*/ 	.byte	0x04
	.zero		1


	//   ....[52]....
        /*0468*/ 	.word	0x000028d0
        /*046c*/ 	.word	0x000000ff
        /*0470*/ 	.word	0x00000000
        /*0474*/ 	.short	0x010a
        /*0476*/ 	.byte	0x04
	.zero		1


	//   ....[53]....
        /*0478*/ 	.word	0x00002960
        /*047c*/ 	.word	0x000000ff
        /*0480*/ 	.word	0x00000000
        /*0484*/ 	.short	0x010a
        /*0486*/ 	.byte	0x04
	.zero		1


	//   ....[54]....
        /*0488*/ 	.word	0x000029f0
        /*048c*/ 	.word	0x000000ff
        /*0490*/ 	.word	0x00000000
        /*0494*/ 	.short	0x010a
        /*0496*/ 	.byte	0x04
	.zero		1


	//   ....[55]....
        /*0498*/ 	.word	0x00002a90
        /*049c*/ 	.word	0x00000000
        /*04a0*/ 	.word	0x00000000
        /*04a4*/ 	.short	0x010a
        /*04a6*/ 	.byte	0xff
	.zero		1


	//   ....[56]....
        /*04a8*/ 	.word	0x00002bc0
        /*04ac*/ 	.word	0x00000000
        /*04b0*/ 	.word	0x00000110
        /*04b4*/ 	.short	0x010a
        /*04b6*/ 	.byte	0xff
	.zero		1


	//   ....[57]....
        /*04b8*/ 	.word	0x00002c30
        /*04bc*/ 	.word	0x00000004
        /*04c0*/ 	.word	0x00000000
        /*04c4*/ 	.short	0x0101
        /*04c6*/ 	.byte	0xff
	.zero		1


	//   ....[58]....
        /*04c8*/ 	.word	0x00002c50
        /*04cc*/ 	.word	0x000000ff
        /*04d0*/ 	.word	0x000000c0
        /*04d4*/ 	.short	0x010a
        /*04d6*/ 	.byte	0x05
	.zero		1


	//   ....[59]....
        /*04d8*/ 	.word	0x00002d70
        /*04dc*/ 	.word	0x00000000
        /*04e0*/ 	.word	0x000000b0
        /*04e4*/ 	.short	0x010a
        /*04e6*/ 	.byte	0xff
	.zero		1


	//   ....[60]....
        /*04e8*/ 	.word	0x00002e70
        /*04ec*/ 	.word	0x00000000
        /*04f0*/ 	.word	0x00000000
        /*04f4*/ 	.short	0x0101
        /*04f6*/ 	.byte	0xff
	.zero		1


	//   ....[61]....
        /*04f8*/ 	.word	0x00002f00
        /*04fc*/ 	.word	0x000000ff
        /*0500*/ 	.word	0x000000c0
        /*0504*/ 	.short	0x0106
        /*0506*/ 	.byte	0x05
	.zero		1


	//   ....[62]....
        /*0508*/ 	.word	0x00002f20
        /*050c*/ 	.word	0x000000ff
        /*0510*/ 	.word	0x000000c0
        /*0514*/ 	.short	0x010a
        /*0516*/ 	.byte	0x05
	.zero		1


	//   ....[63]....
        /*0518*/ 	.word	0x00002fb0
        /*051c*/ 	.word	0x000000ff
        /*0520*/ 	.word	0x000000c0
        /*0524*/ 	.short	0x0106
        /*0526*/ 	.byte	0x04
	.zero		1


	//   ....[64]....
        /*0528*/ 	.word	0x00002ff0
        /*052c*/ 	.word	0x00000000
        /*0530*/ 	.word	0x000000c0
        /*0534*/ 	.short	0x010a
        /*0536*/ 	.byte	0xff
	.zero		1


	//   ....[65]....
        /*0538*/ 	.word	0x00003230
        /*053c*/ 	.word	0x000000ff
        /*0540*/ 	.word	0x00000008
        /*0544*/ 	.short	0x010a
        /*0546*/ 	.byte	0x06
	.zero		1


	//   ....[66]....
        /*0548*/ 	.word	0x00003250
        /*054c*/ 	.word	0x000000ff
        /*0550*/ 	.word	0x00000008
        /*0554*/ 	.short	0x010a
        /*0556*/ 	.byte	0x06
	.zero		1


	//   ....[67]....
        /*0558*/ 	.word	0x000033e0
        /*055c*/ 	.word	0x000000ff
        /*0560*/ 	.word	0x00000008
        /*0564*/ 	.short	0x010a
        /*0566*/ 	.byte	0x06
	.zero		1


	//   ....[68]....
        /*0568*/ 	.word	0x00003400
        /*056c*/ 	.word	0x000000ff
        /*0570*/ 	.word	0x00000008
        /*0574*/ 	.short	0x010a
        /*0576*/ 	.byte	0x06
	.zero		1


	//   ....[69]....
        /*0578*/ 	.word	0x000034c0
        /*057c*/ 	.word	0x000000ff
        /*0580*/ 	.word	0x00000000
        /*0584*/ 	.short	0x0101
        /*0586*/ 	.byte	0x07
	.zero		1


	//   ....[70]....
        /*0588*/ 	.word	0x00003880
        /*058c*/ 	.word	0x00000000
        /*0590*/ 	.word	0x000000b0
        /*0594*/ 	.short	0x010a
        /*0596*/ 	.byte	0xff
	.zero		1


	//   ....[71]....
        /*0598*/ 	.word	0x00003940
        /*059c*/ 	.word	0x00000000
        /*05a0*/ 	.word	0x00000000
        /*05a4*/ 	.short	0x0101
        /*05a6*/ 	.byte	0xff
	.zero		1


	//   ....[72]....
        /*05a8*/ 	.word	0x000039f0
        /*05ac*/ 	.word	0x000000ff
        /*05b0*/ 	.word	0x00000000
        /*05b4*/ 	.short	0x010a
        /*05b6*/ 	.byte	0x09
	.zero		1


	//   ....[73]....
        /*05b8*/ 	.word	0x00003a10
        /*05bc*/ 	.word	0x000000ff
        /*05c0*/ 	.word	0x000000f0
        /*05c4*/ 	.short	0x010a
        /*05c6*/ 	.byte	0x08
	.zero		1


	//   ....[74]....
        /*05c8*/ 	.word	0x00003ac0
        /*05cc*/ 	.word	0x000000ff
        /*05d0*/ 	.word	0x00000000
        /*05d4*/ 	.short	0x010a
        /*05d6*/ 	.byte	0x0e
	.zero		1


	//   ....[75]....
        /*05d8*/ 	.word	0x00003bf0
        /*05dc*/ 	.word	0x000000ff
        /*05e0*/ 	.word	0x00000000
        /*05e4*/ 	.short	0x010a
        /*05e6*/ 	.byte	0x26
	.zero		1


	//   ....[76]....
        /*05e8*/ 	.word	0x00004030
        /*05ec*/ 	.word	0x000000ff
        /*05f0*/ 	.word	0x00000000
        /*05f4*/ 	.short	0x010a
        /*05f6*/ 	.byte	0x08
	.zero		1


	//   ....[77]....
        /*05f8*/ 	.word	0x000040c0
        /*05fc*/ 	.word	0x000000ff
        /*0600*/ 	.word	0x00000000
        /*0604*/ 	.short	0x010a
        /*0606*/ 	.byte	0x08
	.zero		1


	//   ....[78]....
        /*0608*/ 	.word	0x00004150
        /*060c*/ 	.word	0x000000ff
        /*0610*/ 	.word	0x00000000
        /*0614*/ 	.short	0x010a
        /*0616*/ 	.byte	0x08
	.zero		1


	//   ....[79]....
        /*0618*/ 	.word	0x000041f0
        /*061c*/ 	.word	0x00000000
        /*0620*/ 	.word	0x00000000
        /*0624*/ 	.short	0x010a
        /*0626*/ 	.byte	0xff
	.zero		1


	//   ....[80]....
        /*0628*/ 	.word	0x00004230
        /*062c*/ 	.word	0x00000000
        /*0630*/ 	.word	0x00000000
        /*0634*/ 	.short	0x010a
        /*0636*/ 	.byte	0xff
	.zero		1


	//   ....[81]....
        /*0638*/ 	.word	0x000042a0
        /*063c*/ 	.word	0x000000ff
        /*0640*/ 	.word	0x00000000
        /*0644*/ 	.short	0x0101
        /*0646*/ 	.byte	0x05
	.zero		1


	//   ....[82]....
        /*0648*/ 	.word	0x000042e0
        /*064c*/ 	.word	0x000000ff
        /*0650*/ 	.word	0x00000130
        /*0654*/ 	.short	0x010a
        /*0656*/ 	.byte	0x07
	.zero		1


	//   ....[83]....
        /*0658*/ 	.word	0x00004330
        /*065c*/ 	.word	0x000000ff
        /*0660*/ 	.word	0x00000000
        /*0664*/ 	.short	0x0101
        /*0666*/ 	.byte	0x05
	.zero		1


	//   ....[84]....
        /*0668*/ 	.word	0x00004780
        /*066c*/ 	.word	0x00000000
        /*0670*/ 	.word	0x000000b0
        /*0674*/ 	.short	0x010a
        /*0676*/ 	.byte	0xff
	.zero		1


	//   ....[85]....
        /*0678*/ 	.word	0x00004840
        /*067c*/ 	.word	0x00000000
        /*0680*/ 	.word	0x00000000
        /*0684*/ 	.short	0x0101
        /*0686*/ 	.byte	0xff
	.zero		1


	//   ....[86]....
        /*0688*/ 	.word	0x00004b60
        /*068c*/ 	.word	0x000000ff
        /*0690*/ 	.word	0x000000a8
        /*0694*/ 	.short	0x010a
        /*0696*/ 	.byte	0x07
	.zero		1


	//   ....[87]....
        /*0698*/ 	.word	0x00004d50
        /*069c*/ 	.word	0x000000ff
        /*06a0*/ 	.word	0x00000080
        /*06a4*/ 	.short	0x010a
        /*06a6*/ 	.byte	0x07
	.zero		1


	//   ....[88]....
        /*06a8*/ 	.word	0x00004f40
        /*06ac*/ 	.word	0x000000ff
        /*06b0*/ 	.word	0x00000060
        /*06b4*/ 	.short	0x010b
        /*06b6*/ 	.byte	0x07
	.zero		1


	//   ....[89]....
        /*06b8*/ 	.word	0x00004f50
        /*06bc*/ 	.word	0x000000ff
        /*06c0*/ 	.word	0x00000000
        /*06c4*/ 	.short	0x0101
        /*06c6*/ 	.byte	0x0e
	.zero		1


	//   ....[90]....
        /*06c8*/ 	.word	0x00004f70
        /*06cc*/ 	.word	0x000000ff
        /*06d0*/ 	.word	0x00000088
        /*06d4*/ 	.short	0x010a
        /*06d6*/ 	.byte	0x07
	.zero		1


	//   ....[91]....
        /*06d8*/ 	.word	0x00005120
        /*06dc*/ 	.word	0x000000ff
        /*06e0*/ 	.word	0x00000068
        /*06e4*/ 	.short	0x010b
        /*06e6*/ 	.byte	0x07
	.zero		1


	//   ....[92]....
        /*06e8*/ 	.word	0x00005130
        /*06ec*/ 	.word	0x000000ff
        /*06f0*/ 	.word	0x00000000
        /*06f4*/ 	.short	0x0101
        /*06f6*/ 	.byte	0x0e
	.zero		1


	//   ....[93]....
        /*06f8*/ 	.word	0x00005140
        /*06fc*/ 	.word	0x000000ff
        /*0700*/ 	.word	0x00000090
        /*0704*/ 	.short	0x010a
        /*0706*/ 	.byte	0x07
	.zero		1


	//   ....[94]....
        /*0708*/ 	.word	0x00005370
        /*070c*/ 	.word	0x000000ff
        /*0710*/ 	.word	0x00000070
        /*0714*/ 	.short	0x010b
        /*0716*/ 	.byte	0x07
	.zero		1


	//   ....[95]....
        /*0718*/ 	.word	0x000053e0
        /*071c*/ 	.word	0x000000ff
        /*0720*/ 	.word	0x00000000
        /*0724*/ 	.short	0x0101
        /*0726*/ 	.byte	0x0e
	.zero		1


	//   ....[96]....
        /*0728*/ 	.word	0x00005420
        /*072c*/ 	.word	0x000000ff
        /*0730*/ 	.word	0x00000098
        /*0734*/ 	.short	0x010a
        /*0736*/ 	.byte	0x07
	.zero		1


	//   ....[97]....
        /*0738*/ 	.word	0x00005650
        /*073c*/ 	.word	0x000000ff
        /*0740*/ 	.word	0x00000078
        /*0744*/ 	.short	0x010b
        /*0746*/ 	.byte	0x07
	.zero		1


	//   ....[98]....
        /*0748*/ 	.word	0x00005670
        /*074c*/ 	.word	0x000000ff
        /*0750*/ 	.word	0x00000000
        /*0754*/ 	.short	0x0101
        /*0756*/ 	.byte	0x0d
	.zero		1


	//   ....[99]....
        /*0758*/ 	.word	0x000056a0
        /*075c*/ 	.word	0x000000ff
        /*0760*/ 	.word	0x00000080
        /*0764*/ 	.short	0x010a
        /*0766*/ 	.byte	0x07
	.zero		1


	//   ....[100]....
        /*0768*/ 	.word	0x000056c0
        /*076c*/ 	.word	0x000000ff
        /*0770*/ 	.word	0x00000088
        /*0774*/ 	.short	0x010a
        /*0776*/ 	.byte	0x07
	.zero		1


	//   ....[101]....
        /*0778*/ 	.word	0x000056e0
        /*077c*/ 	.word	0x000000ff
        /*0780*/ 	.word	0x00000090
        /*0784*/ 	.short	0x010a
        /*0786*/ 	.byte	0x07
	.zero		1


	//   ....[102]....
        /*0788*/ 	.word	0x00005720
        /*078c*/ 	.word	0x00000000
        /*0790*/ 	.word	0x00000098
        /*0794*/ 	.short	0x010a
        /*0796*/ 	.byte	0xff
	.zero		1


	//   ....[103]....
        /*0798*/ 	.word	0x00005a70
        /*079c*/ 	.word	0x00000000
        /*07a0*/ 	.word	0x000000b0
        /*07a4*/ 	.short	0x010a
        /*07a6*/ 	.byte	0xff
	.zero		1


	//   ....[104]....
        /*07a8*/ 	.word	0x00005b80
        /*07ac*/ 	.word	0x00000000
        /*07b0*/ 	.word	0x00000000
        /*07b4*/ 	.short	0x0101
        /*07b6*/ 	.byte	0xff
	.zero		1


	//   ....[105]....
        /*07b8*/ 	.word	0x000065a0
        /*07bc*/ 	.word	0x000000ff
        /*07c0*/ 	.word	0x00000060
        /*07c4*/ 	.short	0x010a
        /*07c6*/ 	.byte	0x30
	.zero		1


	//   ....[106]....
        /*07c8*/ 	.word	0x000065e0
        /*07cc*/ 	.word	0x0000004a
        /*07d0*/ 	.word	0x000000d0
        /*07d4*/ 	.short	0x010a
        /*07d6*/ 	.byte	0xff
	.zero		1


	//   ....[107]....
        /*07d8*/ 	.word	0x000066f0
        /*07dc*/ 	.word	0x000000ff
        /*07e0*/ 	.word	0x00000060
        /*07e4*/ 	.short	0x010a
        /*07e6*/ 	.byte	0x30
	.zero		1


	//   ....[108]....
        /*07e8*/ 	.word	0x000067c0
        /*07ec*/ 	.word	0x0000004a
        /*07f0*/ 	.word	0x000000d0
        /*07f4*/ 	.short	0x010a
        /*07f6*/ 	.byte	0xff
	.zero		1


	//   ....[109]....
        /*07f8*/ 	.word	0x00006f70
        /*07fc*/ 	.word	0x00000000
        /*0800*/ 	.word	0x00000000
        /*0804*/ 	.short	0x0101
        /*0806*/ 	.byte	0xff
	.zero		1


	//   ....[110]....
        /*0808*/ 	.word	0x00006f80
        /*080c*/ 	.word	0x00000003
        /*0810*/ 	.word	0x00000060
        /*0814*/ 	.short	0x010a
        /*0816*/ 	.byte	0xff
	.zero		1


	//   ....[111]....
        /*0818*/ 	.word	0x00007040
        /*081c*/ 	.word	0x00000003
        /*0820*/ 	.word	0x00000060
        /*0824*/ 	.short	0x010a
        /*0826*/ 	.byte	0xff
	.zero		1


	//   ....[112]....
        /*0828*/ 	.word	0x00007830
        /*082c*/ 	.word	0x00000052
        /*0830*/ 	.word	0x00000000
        /*0834*/ 	.short	0x0101
        /*0836*/ 	.byte	0xff
	.zero		1


	//   ....[113]....
        /*0838*/ 	.word	0x00007850
        /*083c*/ 	.word	0x00000053
        /*0840*/ 	.word	0x00000060
        /*0844*/ 	.short	0x010a
        /*0846*/ 	.byte	0xff
	.zero		1


	//   ....[114]....
        /*0848*/ 	.word	0x00007900
        /*084c*/ 	.word	0x00000053
        /*0850*/ 	.word	0x00000060
        /*0854*/ 	.short	0x010a
        /*0856*/ 	.byte	0xff
	.zero		1


	//   ....[115]....
        /*0858*/ 	.word	0x000080f0
        /*085c*/ 	.word	0x00000052
        /*0860*/ 	.word	0x00000000
        /*0864*/ 	.short	0x0101
        /*0866*/ 	.byte	0xff
	.zero		1


	//   ....[116]....
        /*0868*/ 	.word	0x00008110
        /*086c*/ 	.word	0x00000058
        /*0870*/ 	.word	0x00000060
        /*0874*/ 	.short	0x010a
        /*0876*/ 	.byte	0xff
	.zero		1


	//   ....[117]....
        /*0878*/ 	.word	0x000081c0
        /*087c*/ 	.word	0x00000058
        /*0880*/ 	.word	0x00000060
        /*0884*/ 	.short	0x010a
        /*0886*/ 	.byte	0xff
	.zero		1


	//   ....[118]....
        /*0888*/ 	.word	0x00008470
        /*088c*/ 	.word	0x0000004a
        /*0890*/ 	.word	0x00000000
        /*0894*/ 	.short	0x0101
        /*0896*/ 	.byte	0xff
	.zero		1


	//   ....[119]....
        /*0898*/ 	.word	0x00008a00
        /*089c*/ 	.word	0x00000002
        /*08a0*/ 	.word	0x00000000
        /*08a4*/ 	.short	0x0101
        /*08a6*/ 	.byte	0xff
	.zero		1


	//   ....[120]....
        /*08a8*/ 	.word	0x00008c70
        /*08ac*/ 	.word	0x000000ff
        /*08b0*/ 	.word	0x00000000
        /*08b4*/ 	.short	0x0101
        /*08b6*/ 	.byte	0x04
	.zero		1


	//   ....[121]....
        /*08b8*/ 	.word	0x00008c90
        /*08bc*/ 	.word	0x00000003
        /*08c0*/ 	.word	0x00000120
        /*08c4*/ 	.short	0x010a
        /*08c6*/ 	.byte	0xff
	.zero		1


	//   ....[122]....
        /*08c8*/ 	.word	0x00008cf0
        /*08cc*/ 	.word	0x00000002
        /*08d0*/ 	.word	0x00000030
        /*08d4*/ 	.short	0x010a
        /*08d6*/ 	.byte	0xff
	.zero		1


	//   ....[123]....
        /*08d8*/ 	.word	0x00008d50
        /*08dc*/ 	.word	0x00000002
        /*08e0*/ 	.word	0x00000030
        /*08e4*/ 	.short	0x010a
        /*08e6*/ 	.byte	0xff
	.zero		1


	//   ....[124]....
        /*08e8*/ 	.word	0x00008da0
        /*08ec*/ 	.word	0x00000002
        /*08f0*/ 	.word	0x000000b0
        /*08f4*/ 	.short	0x010a
        /*08f6*/ 	.byte	0xff
	.zero		1


	//   ....[125]....
        /*08f8*/ 	.word	0x00008e00
        /*08fc*/ 	.word	0x00000000
        /*0900*/ 	.word	0x00000000
        /*0904*/ 	.short	0x010a
        /*0906*/ 	.byte	0xff
	.zero		1


	//   ....[126]....
        /*0908*/ 	.word	0x00008e60
        /*090c*/ 	.word	0x00000000
        /*0910*/ 	.word	0x00000000
        /*0914*/ 	.short	0x010a
        /*0916*/ 	.byte	0xff
	.zero		1


	//   ....[127]....
        /*0918*/ 	.word	0x00008ec0
        /*091c*/ 	.word	0x00000000
        /*0920*/ 	.word	0x00000000
        /*0924*/ 	.short	0x010a
        /*0926*/ 	.byte	0xff
	.zero		1


	//   ....[128]....
        /*0928*/ 	.word	0x00008f20
        /*092c*/ 	.word	0x00000000
        /*0930*/ 	.word	0x00000000
        /*0934*/ 	.short	0x010a
        /*0936*/ 	.byte	0xff
	.zero		1


	//   ....[129]....
        /*0938*/ 	.word	0x00008f80
        /*093c*/ 	.word	0x00000000
        /*0940*/ 	.word	0x00000000
        /*0944*/ 	.short	0x010a
        /*0946*/ 	.byte	0xff
	.zero		1


	//   ....[130]....
        /*0948*/ 	.word	0x00008fd0
        /*094c*/ 	.word	0x00000000
        /*0950*/ 	.word	0x00000110
        /*0954*/ 	.short	0x010a
        /*0956*/ 	.byte	0xff
	.zero		1


	//   ....[131]....
        /*0958*/ 	.word	0x00009030
        /*095c*/ 	.word	0x00000000
        /*0960*/ 	.word	0x000000c0
        /*0964*/ 	.short	0x010a
        /*0966*/ 	.byte	0xff
	.zero		1


	//   ....[132]....
        /*0968*/ 	.word	0x00009080
        /*096c*/ 	.word	0x00000000
        /*0970*/ 	.word	0x000000b0
        /*0974*/ 	.short	0x010a
        /*0976*/ 	.byte	0xff
	.zero		1


	//   ....[133]....
        /*0978*/ 	.word	0x000090e0
        /*097c*/ 	.word	0x00000000
        /*0980*/ 	.word	0x000000c0
        /*0984*/ 	.short	0x010a
        /*0986*/ 	.byte	0xff
	.zero		1


	//   ....[134]....
        /*0988*/ 	.word	0x00009140
        /*098c*/ 	.word	0x00000004
        /*0990*/ 	.word	0x00000008
        /*0994*/ 	.short	0x010a
        /*0996*/ 	.byte	0xff
	.zero		1


	//   ....[135]....
        /*0998*/ 	.word	0x00009220
        /*099c*/ 	.word	0x00000002
        /*09a0*/ 	.word	0x00000008
        /*09a4*/ 	.short	0x010a
        /*09a6*/ 	.byte	0xff
	.zero		1


	//   ....[136]....
        /*09a8*/ 	.word	0x00009270
        /*09ac*/ 	.word	0x00000000
        /*09b0*/ 	.word	0x000000b0
        /*09b4*/ 	.short	0x010a
        /*09b6*/ 	.byte	0xff
	.zero		1


	//   ....[137]....
        /*09b8*/ 	.word	0x000092d0
        /*09bc*/ 	.word	0x00000000
        /*09c0*/ 	.word	0x000000f0
        /*09c4*/ 	.short	0x010a
        /*09c6*/ 	.byte	0xff
	.zero		1


	//   ....[138]....
        /*09c8*/ 	.word	0x00009330
        /*09cc*/ 	.word	0x00000000
        /*09d0*/ 	.word	0x00000000
        /*09d4*/ 	.short	0x010a
        /*09d6*/ 	.byte	0xff
	.zero		1


	//   ....[139]....
        /*09d8*/ 	.word	0x00009390
        /*09dc*/ 	.word	0x00000000
        /*09e0*/ 	.word	0x00000000
        /*09e4*/ 	.short	0x010a
        /*09e6*/ 	.byte	0xff
	.zero		1


	//   ....[140]....
        /*09e8*/ 	.word	0x000093f0
        /*09ec*/ 	.word	0x00000000
        /*09f0*/ 	.word	0x00000000
        /*09f4*/ 	.short	0x010a
        /*09f6*/ 	.byte	0xff
	.zero		1


	//   ....[141]....
        /*09f8*/ 	.word	0x00009450
        /*09fc*/ 	.word	0x00000000
        /*0a00*/ 	.word	0x00000000
        /*0a04*/ 	.short	0x010a
        /*0a06*/ 	.byte	0xff
	.zero		1


	//   ....[142]....
        /*0a08*/ 	.word	0x000094b0
        /*0a0c*/ 	.word	0x00000000
        /*0a10*/ 	.word	0x00000130
        /*0a14*/ 	.short	0x010a
        /*0a16*/ 	.byte	0xff
	.zero		1


	//   ....[143]....
        /*0a18*/ 	.word	0x00009500
        /*0a1c*/ 	.word	0x00000000
        /*0a20*/ 	.word	0x000000b0
        /*0a24*/ 	.short	0x010a
        /*0a26*/ 	.byte	0xff
	.zero		1


	//   ....[144]....
        /*0a28*/ 	.word	0x00009560
        /*0a2c*/ 	.word	0x00000000
        /*0a30*/ 	.word	0x000000a8
        /*0a34*/ 	.short	0x010a
        /*0a36*/ 	.byte	0xff
	.zero		1


	//   ....[145]....
        /*0a38*/ 	.word	0x000095c0
        /*0a3c*/ 	.word	0x00000003
        /*0a40*/ 	.word	0x00000080
        /*0a44*/ 	.short	0x010a
        /*0a46*/ 	.byte	0xff
	.zero		1


	//   ....[146]....
        /*0a48*/ 	.word	0x00009620
        /*0a4c*/ 	.word	0x00000003
        /*0a50*/ 	.word	0x00000088
        /*0a54*/ 	.short	0x010a
        /*0a56*/ 	.byte	0xff
	.zero		1


	//   ....[147]....
        /*0a58*/ 	.word	0x00009680
        /*0a5c*/ 	.word	0x00000003
        /*0a60*/ 	.word	0x00000090
        /*0a64*/ 	.short	0x010a
        /*0a66*/ 	.byte	0xff
	.zero		1


	//   ....[148]....
        /*0a68*/ 	.word	0x000096e0
        /*0a6c*/ 	.word	0x00000003
        /*0a70*/ 	.word	0x00000098
        /*0a74*/ 	.short	0x010a
        /*0a76*/ 	.byte	0xff
	.zero		1


	//   ....[149]....
        /*0a78*/ 	.word	0x00009740
        /*0a7c*/ 	.word	0x00000000
        /*0a80*/ 	.word	0x00000080
        /*0a84*/ 	.short	0x010a
        /*0a86*/ 	.byte	0xff
	.zero		1


	//   ....[150]....
        /*0a88*/ 	.word	0x000097a0
        /*0a8c*/ 	.word	0x00000000
        /*0a90*/ 	.word	0x00000088
        /*0a94*/ 	.short	0x010a
        /*0a96*/ 	.byte	0xff
	.zero		1


	//   ....[151]....
        /*0a98*/ 	.word	0x00009800
        /*0a9c*/ 	.word	0x00000000
        /*0aa0*/ 	.word	0x00000090
        /*0aa4*/ 	.short	0x010a
        /*0aa6*/ 	.byte	0xff
	.zero		1


	//   ....[152]....
        /*0aa8*/ 	.word	0x00009850
        /*0aac*/ 	.word	0x00000000
        /*0ab0*/ 	.word	0x000000b0
        /*0ab4*/ 	.short	0x010a
        /*0ab6*/ 	.byte	0xff
	.zero		1


	//   ....[153]....
        /*0ab8*/ 	.word	0x000098b0
        /*0abc*/ 	.word	0x00000000
        /*0ac0*/ 	.word	0x00000060
        /*0ac4*/ 	.short	0x010a
        /*0ac6*/ 	.byte	0xff
	.zero		1


	//   ....[154]....
        /*0ac8*/ 	.word	0x00009900
        /*0acc*/ 	.word	0x0000004a
        /*0ad0*/ 	.word	0x000000d0
        /*0ad4*/ 	.short	0x010a
        /*0ad6*/ 	.byte	0xff
	.zero		1


	//   ....[155]....
        /*0ad8*/ 	.word	0x00009950
        /*0adc*/ 	.word	0x00000003
        /*0ae0*/ 	.word	0x00000060
        /*0ae4*/ 	.short	0x010a
        /*0ae6*/ 	.byte	0xff
	.zero		1


	//   ....[156]....
        /*0ae8*/ 	.word	0x000099a0
        /*0aec*/ 	.word	0x00000053
        /*0af0*/ 	.word	0x00000060
        /*0af4*/ 	.short	0x010a
        /*0af6*/ 	.byte	0xff
	.zero		1


	//   ....[157]....
        /*0af8*/ 	.word	0x000099f0
        /*0afc*/ 	.word	0x00000058
        /*0b00*/ 	.word	0x00000060
        /*0b04*/ 	.short	0x010a
        /*0b06*/ 	.byte	0xff
	.zero		1


	//----- nvinfo : EIATTR_NUM_MBARRIERS
	.align		4
.L_47:
        /*0b08*/ 	.byte	0x03, 0x38
        /*0b0a*/ 	.short	0x0027


	//----- nvinfo : EIATTR_EXIT_INSTR_OFFSETS
	.align		4
        /*0b0c*/ 	.byte	0x04, 0x1c
        /*0b0e*/ 	.short	(.L_49 - .L_48)


	//   ....[0]....
.L_48:
        /*0b10*/ 	.word	0x00002ac0


	//   ....[1]....
        /*0b14*/ 	.word	0x00002fc0


	//   ....[2]....
        /*0b18*/ 	.word	0x00003020


	//   ....[3]....
        /*0b1c*/ 	.word	0x00004560


	//   ....[4]....
        /*0b20*/ 	.word	0x00005750


	//   ....[5]....
        /*0b24*/ 	.word	0x00005790


	//   ....[6]....
        /*0b28*/ 	.word	0x00008b60


	//   ....[7]....
        /*0b2c*/ 	.word	0x00008be0


	//   ....[8]....
        /*0b30*/ 	.word	0x00008c10


	//   ....[9]....
        /*0b34*/ 	.word	0x00008c80


	//----- nvinfo : EIATTR_MAX_THREADS
	.align		4
.L_49:
        /*0b38*/ 	.byte	0x04, 0x05
        /*0b3a*/ 	.short	(.L_51 - .L_50)
.L_50:
        /*0b3c*/ 	.word	0x00000100
        /*0b40*/ 	.word	0x00000001
        /*0b44*/ 	.word	0x00000001


	//----- nvinfo : EIATTR_CRS_STACK_SIZE
	.align		4
.L_51:
        /*0b48*/ 	.byte	0x04, 0x1e
        /*0b4a*/ 	.short	(.L_53 - .L_52)
.L_52:
        /*0b4c*/ 	.word	0x00000000


	//----- nvinfo : EIATTR_CBANK_PARAM_SIZE
	.align		4
.L_53:
        /*0b50*/ 	.byte	0x03, 0x19
        /*0b52*/ 	.short	0x0800


	//----- nvinfo : EIATTR_PARAM_CBANK
	.align		4
        /*0b54*/ 	.byte	0x04, 0x0a
        /*0b56*/ 	.short	(.L_55 - .L_54)
	.align		4
.L_54:
        /*0b58*/ 	.word	index@(.nv.constant0._ZN7cutlass13device_kernelINS_4gemm6kernel13GemmUniversalIN4cute5tupleIJiiiiEEENS1_10collective13CollectiveMmaINS1_35MainloopSm100TmaUmmaWarpSpecializedILi6ELi2ELi4ENS5_IJNS4_1CILi2EEENSA_ILi1EEESC_EEEEENS5_IJNSA_ILi128EEESF_SF_EEENS_6half_tENS5_IJlSC_lEEESH_SI_NS4_8TiledMMAINS4_8MMA_AtomIJNS4_26SM100_MMA_F16BF16_2x1SM_SSISH_SH_fLi128ELi128ELNS4_4UMMA5MajorE0ELSN_0ELNSM_7ScaleInE0ELSO_0EEEEEENS4_6LayoutINS5_IJSC_SC_SC_EEENS5_IJNSA_ILi0EEEST_ST_EEEEENS5_IJNS4_10UnderscoreESW_SW_EEEEENS4_18SM100_TMA_2SM_LOADENS4_14ComposedLayoutINS4_7SwizzleILi3ELi4ELi3EEENS4_18smem_ptr_flag_bitsILi16EEENSR_INS5_IJNSA_ILi8EEENSA_ILi64EEEEEENS5_IJS16_SC_EEEEEEEvNS4_8identityESZ_S1A_vS1B_EENS_8epilogue10collective18CollectiveEpilogueINS1D_23Sm100TmaWarpSpecializedILi4ELi2ELi16ELb1ELb0EEEJNS5_IJS16_SF_SF_EEENS5_IJNSR_IS16_SC_EENSR_INS5_IJNSA_ILi16EEESB_EEENS5_IJSC_S16_EEEEEEEESH_SI_SH_SI_NS1D_6fusion15FusionCallbacksIS1H_NS1P_17LinearCombinationISH_fSH_fLNS_15FloatRoundStyleE2EEES1I_S1O_JEEENS4_5SM1004TMEM4LOAD26SM100_TMEM_LOAD_32dp32b16xENS4_13SM90_TMA_LOADENS10_INS11_ILi1ELi4ELi3EEES14_NSR_INS5_IJS15_S1K_EEENS5_IJS1K_SC_EEEEEEENS4_39AutoVectorizingCopyWithAssumedAlignmentILi128EEENS4_14SM90_TMA_STOREES24_S26_S26_EEEvvEEEEvNT_6ParamsE)
        /*0b5c*/ 	.short	0x0380
        /*0b5e*/ 	.short	0x0800


	//----- nvinfo : EIATTR_SW_WAR
	.align		4
.L_55:
        /*0b60*/ 	.byte	0x04, 0x36
        /*0b62*/ 	.short	(.L_57 - .L_56)
.L_56:
        /*0b64*/ 	.word	0x00000008
.L_57:


//--------------------- .nv.callgraph             --------------------------
	.section	.nv.callgraph,"",@"SHT_CUDA_CALLGRAPH"
	.align	4
	.sectionentsize	8
	.align		4
        /*0000*/ 	.word	0x00000000
	.align		4
        /*0004*/ 	.word	0xffffffff
	.align		4
        /*0008*/ 	.word	index@(_ZN7cutlass13device_kernelINS_4gemm6kernel13GemmUniversalIN4cute5tupleIJiiiiEEENS1_10collective13CollectiveMmaINS1_35MainloopSm100TmaUmmaWarpSpecializedILi6ELi2ELi4ENS5_IJNS4_1CILi2EEENSA_ILi1EEESC_EEEEENS5_IJNSA_ILi128EEESF_SF_EEENS_6half_tENS5_IJlSC_lEEESH_SI_NS4_8TiledMMAINS4_8MMA_AtomIJNS4_26SM100_MMA_F16BF16_2x1SM_SSISH_SH_fLi128ELi128ELNS4_4UMMA5MajorE0ELSN_0ELNSM_7ScaleInE0ELSO_0EEEEEENS4_6LayoutINS5_IJSC_SC_SC_EEENS5_IJNSA_ILi0EEEST_ST_EEEEENS5_IJNS4_10UnderscoreESW_SW_EEEEENS4_18SM100_TMA_2SM_LOADENS4_14ComposedLayoutINS4_7SwizzleILi3ELi4ELi3EEENS4_18smem_ptr_flag_bitsILi16EEENSR_INS5_IJNSA_ILi8EEENSA_ILi64EEEEEENS5_IJS16_SC_EEEEEEEvNS4_8identityESZ_S1A_vS1B_EENS_8epilogue10collective18CollectiveEpilogueINS1D_23Sm100TmaWarpSpecializedILi4ELi2ELi16ELb1ELb0EEEJNS5_IJS16_SF_SF_EEENS5_IJNSR_IS16_SC_EENSR_INS5_IJNSA_ILi16EEESB_EEENS5_IJSC_S16_EEEEEEEESH_SI_SH_SI_NS1D_6fusion15FusionCallbacksIS1H_NS1P_17LinearCombinationISH_fSH_fLNS_15FloatRoundStyleE2EEES1I_S1O_JEEENS4_5SM1004TMEM4LOAD26SM100_TMEM_LOAD_32dp32b16xENS4_13SM90_TMA_LOADENS10_INS11_ILi1ELi4ELi3EEES14_NSR_INS5_IJS15_S1K_EEENS5_IJS1K_SC_EEEEEEENS4_39AutoVectorizingCopyWithAssumedAlignmentILi128EEENS4_14SM90_TMA_STOREES24_S26_S26_EEEvvEEEEvNT_6ParamsE)
	.align		4
        /*000c*/ 	.word	index@(__assertfail)
	.align		4
        /*0010*/ 	.word	0x00000000
	.align		4
        /*0014*/ 	.word	0xfffffffe
	.align		4
        /*0018*/ 	.word	0x00000000
	.align		4
        /*001c*/ 	.word	0xfffffffd
	.align		4
        /*0020*/ 	.word	0x00000000
	.align		4
        /*0024*/ 	.word	0xfffffffc


//--------------------- .nv.constant4             --------------------------
	.section	.nv.constant4,"a",@progbits
	.align	8
	.align		8
.nv.constant4:
        /*0000*/ 	.dword	__assertfail
	.align		8
        /*0008*/ 	.dword	__unnamed_1
	.align		8
        /*0010*/ 	.dword	__unnamed_2
	.align		8
        /*0018*/ 	.dword	_ZN40_INTERNAL_e3c2d5f9_4_k_cu_9a9badf4_323634cuda3std3__45__cpo5beginE
	.align		8
        /*0020*/ 	.dword	_ZN40_INTERNAL_e3c2d5f9_4_k_cu_9a9badf4_323634cuda3std3__45__cpo3endE
	.align		8
        /*0028*/ 	.dword	_ZN40_INTERNAL_e3c2d5f9_4_k_cu_9a9badf4_323634cuda3std3__45__cpo6cbeginE
	.align		8
        /*0030*/ 	.dword	_ZN40_INTERNAL_e3c2d5f9_4_k_cu_9a9badf4_323634cuda3std3__45__cpo4cendE
	.align		8
        /*0038*/ 	.dword	_ZN40_INTERNAL_e3c2d5f9_4_k_cu_9a9badf4_323634cuda3std3__442_GLOBAL__N__e3c2d5f9_4_k_cu_9a9badf4_323636ignoreE
	.align		8
        /*0040*/ 	.dword	_ZN40_INTERNAL_e3c2d5f9_4_k_cu_9a9badf4_323634cuda3std3__419piecewise_constructE
	.align		8
        /*0048*/ 	.dword	_ZN40_INTERNAL_e3c2d5f9_4_k_cu_9a9badf4_323634cuda3std3__48in_placeE
	.align		8
        /*0050*/ 	.dword	_ZN40_INTERNAL_e3c2d5f9_4_k_cu_9a9badf4_323634cuda3std6ranges3__45__cpo4swapE
	.align		8
        /*0058*/ 	.dword	_ZN40_INTERNAL_e3c2d5f9_4_k_cu_9a9badf4_323634cuda3std6ranges3__45__cpo9iter_moveE
	.align		8
        /*0060*/ 	.dword	_ZN40_INTERNAL_e3c2d5f9_4_k_cu_9a9badf4_323634cute7productE
	.align		8
        /*0068*/ 	.dword	_ZN40_INTERNAL_e3c2d5f9_4_k_cu_9a9badf4_323634cute1_E
	.align		8
        /*0070*/ 	.dword	$str$25
	.align		8
        /*0078*/ 	.dword	$str$26
	.align		8
        /*0080*/ 	.dword	$str$27
	.align		8
        /*0088*/ 	.dword	$str$28


//--------------------- .text._ZN7cutlass13device_kernelINS_4gemm6kernel13GemmUniversalIN4cute5tupleIJiiiiEEENS1_10collective13CollectiveMmaINS1_35MainloopSm100TmaUmmaWarpSpecializedILi6ELi2ELi4ENS5_IJNS4_1CILi2EEENSA_ILi1EEESC_EEEEENS5_IJNSA_ILi128EEESF_SF_EEENS_6half_tENS5_IJlSC_lEEESH_SI_NS4_8TiledMMAINS4_8MMA_AtomIJNS4_26SM100_MMA_F16BF16_2x1SM_SSISH_SH_fLi128ELi128ELNS4_4UMMA5MajorE0ELSN_0ELNSM_7ScaleInE0ELSO_0EEEEEENS4_6LayoutINS5_IJSC_SC_SC_EEENS5_IJNSA_ILi0EEEST_ST_EEEEENS5_IJNS4_10UnderscoreESW_SW_EEEEENS4_18SM100_TMA_2SM_LOADENS4_14ComposedLayoutINS4_7SwizzleILi3ELi4ELi3EEENS4_18smem_ptr_flag_bitsILi16EEENSR_INS5_IJNSA_ILi8EEENSA_ILi64EEEEEENS5_IJS16_SC_EEEEEEEvNS4_8identityESZ_S1A_vS1B_EENS_8epilogue10collective18CollectiveEpilogueINS1D_23Sm100TmaWarpSpecializedILi4ELi2ELi16ELb1ELb0EEEJNS5_IJS16_SF_SF_EEENS5_IJNSR_IS16_SC_EENSR_INS5_IJNSA_ILi16EEESB_EEENS5_IJSC_S16_EEEEEEEESH_SI_SH_SI_NS1D_6fusion15FusionCallbacksIS1H_NS1P_17LinearCombinationISH_fSH_fLNS_15FloatRoundStyleE2EEES1I_S1O_JEEENS4_5SM1004TMEM4LOAD26SM100_TMEM_LOAD_32dp32b16xENS4_13SM90_TMA_LOADENS10_INS11_ILi1ELi4ELi3EEES14_NSR_INS5_IJS15_S1K_EEENS5_IJS1K_SC_EEEEEEENS4_39AutoVectorizingCopyWithAssumedAlignmentILi128EEENS4_14SM90_TMA_STOREES24_S26_S26_EEEvvEEEEvNT_6ParamsE --------------------------
	.section	.text._ZN7cutlass13device_kernelINS_4gemm6kernel13GemmUniversalIN4cute5tupleIJiiiiEEENS1_10collective13CollectiveMmaINS1_35MainloopSm100TmaUmmaWarpSpecializedILi6ELi2ELi4ENS5_IJNS4_1CILi2EEENSA_ILi1EEESC_EEEEENS5_IJNSA_ILi128EEESF_SF_EEENS_6half_tENS5_IJlSC_lEEESH_SI_NS4_8TiledMMAINS4_8MMA_AtomIJNS4_26SM100_MMA_F16BF16_2x1SM_SSISH_SH_fLi128ELi128ELNS4_4UMMA5MajorE0ELSN_0ELNSM_7ScaleInE0ELSO_0EEEEEENS4_6LayoutINS5_IJSC_SC_SC_EEENS5_IJNSA_ILi0EEEST_ST_EEEEENS5_IJNS4_10UnderscoreESW_SW_EEEEENS4_18SM100_TMA_2SM_LOADENS4_14ComposedLayoutINS4_7SwizzleILi3ELi4ELi3EEENS4_18smem_ptr_flag_bitsILi16EEENSR_INS5_IJNSA_ILi8EEENSA_ILi64EEEEEENS5_IJS16_SC_EEEEEEEvNS4_8identityESZ_S1A_vS1B_EENS_8epilogue10collective18CollectiveEpilogueINS1D_23Sm100TmaWarpSpecializedILi4ELi2ELi16ELb1ELb0EEEJNS5_IJS16_SF_SF_EEENS5_IJNSR_IS16_SC_EENSR_INS5_IJNSA_ILi16EEESB_EEENS5_IJSC_S16_EEEEEEEESH_SI_SH_SI_NS1D_6fusion15FusionCallbacksIS1H_NS1P_17LinearCombinationISH_fSH_fLNS_15FloatRoundStyleE2EEES1I_S1O_JEEENS4_5SM1004TMEM4LOAD26SM100_TMEM_LOAD_32dp32b16xENS4_13SM90_TMA_LOADENS10_INS11_ILi1ELi4ELi3EEES14_NSR_INS5_IJS15_S1K_EEENS5_IJS1K_SC_EEEEEEENS4_39AutoVectorizingCopyWithAssumedAlignmentILi128EEENS4_14SM90_TMA_STOREES24_S26_S26_EEEvvEEEEvNT_6ParamsE,"ax",@progbits
	.align	128
.text._ZN7cutlass13device_kernelINS_4gemm6kernel13GemmUniversalIN4cute5tupleIJiiiiEEENS1_10collective13CollectiveMmaINS1_35MainloopSm100TmaUmmaWarpSpecializedILi6ELi2ELi4ENS5_IJNS4_1CILi2EEENSA_ILi1EEESC_EEEEENS5_IJNSA_ILi128EEESF_SF_EEENS_6half_tENS5_IJlSC_lEEESH_SI_NS4_8TiledMMAINS4_8MMA_AtomIJNS4_26SM100_MMA_F16BF16_2x1SM_SSISH_SH_fLi128ELi128ELNS4_4UMMA5MajorE0ELSN_0ELNSM_7ScaleInE0ELSO_0EEEEEENS4_6LayoutINS5_IJSC_SC_SC_EEENS5_IJNSA_ILi0EEEST_ST_EEEEENS5_IJNS4_10UnderscoreESW_SW_EEEEENS4_18SM100_TMA_2SM_LOADENS4_14ComposedLayoutINS4_7SwizzleILi3ELi4ELi3EEENS4_18smem_ptr_flag_bitsILi16EEENSR_INS5_IJNSA_ILi8EEENSA_ILi64EEEEEENS5_IJS16_SC_EEEEEEEvNS4_8identityESZ_S1A_vS1B_EENS_8epilogue10collective18CollectiveEpilogueINS1D_23Sm100TmaWarpSpecializedILi4ELi2ELi16ELb1ELb0EEEJNS5_IJS16_SF_SF_EEENS5_IJNSR_IS16_SC_EENSR_INS5_IJNSA_ILi16EEESB_EEENS5_IJSC_S16_EEEEEEEESH_SI_SH_SI_NS1D_6fusion15FusionCallbacksIS1H_NS1P_17LinearCombinationISH_fSH_fLNS_15FloatRoundStyleE2EEES1I_S1O_JEEENS4_5SM1004TMEM4LOAD26SM100_TMEM_LOAD_32dp32b16xENS4_13SM90_TMA_LOADENS10_INS11_ILi1ELi4ELi3EEES14_NSR_INS5_IJS15_S1K_EEENS5_IJS1K_SC_EEEEEEENS4_39AutoVectorizingCopyWithAssumedAlignmentILi128EEENS4_14SM90_TMA_STOREES24_S26_S26_EEEvvEEEEvNT_6ParamsE:
        .type           _ZN7cutlass13device_kernelINS_4gemm6kernel13GemmUniversalIN4cute5tupleIJiiiiEEENS1_10collective13CollectiveMmaINS1_35MainloopSm100TmaUmmaWarpSpecializedILi6ELi2ELi4ENS5_IJNS4_1CILi2EEENSA_ILi1EEESC_EEEEENS5_IJNSA_ILi128EEESF_SF_EEENS_6half_tENS5_IJlSC_lEEESH_SI_NS4_8TiledMMAINS4_8MMA_AtomIJNS4_26SM100_MMA_F16BF16_2x1SM_SSISH_SH_fLi128ELi128ELNS4_4UMMA5MajorE0ELSN_0ELNSM_7ScaleInE0ELSO_0EEEEEENS4_6LayoutINS5_IJSC_SC_SC_EEENS5_IJNSA_ILi0EEEST_ST_EEEEENS5_IJNS4_10UnderscoreESW_SW_EEEEENS4_18SM100_TMA_2SM_LOADENS4_14ComposedLayoutINS4_7SwizzleILi3ELi4ELi3EEENS4_18smem_ptr_flag_bitsILi16EEENSR_INS5_IJNSA_ILi8EEENSA_ILi64EEEEEENS5_IJS16_SC_EEEEEEEvNS4_8identityESZ_S1A_vS1B_EENS_8epilogue10collective18CollectiveEpilogueINS1D_23Sm100TmaWarpSpecializedILi4ELi2ELi16ELb1ELb0EEEJNS5_IJS16_SF_SF_EEENS5_IJNSR_IS16_SC_EENSR_INS5_IJNSA_ILi16EEESB_EEENS5_IJSC_S16_EEEEEEEESH_SI_SH_SI_NS1D_6fusion15FusionCallbacksIS1H_NS1P_17LinearCombinationISH_fSH_fLNS_15FloatRoundStyleE2EEES1I_S1O_JEEENS4_5SM1004TMEM4LOAD26SM100_TMEM_LOAD_32dp32b16xENS4_13SM90_TMA_LOADENS10_INS11_ILi1ELi4ELi3EEES14_NSR_INS5_IJS15_S1K_EEENS5_IJS1K_SC_EEEEEEENS4_39AutoVectorizingCopyWithAssumedAlignmentILi128EEENS4_14SM90_TMA_STOREES24_S26_S26_EEEvvEEEEvNT_6ParamsE,@function
        .size           _ZN7cutlass13device_kernelINS_4gemm6kernel13GemmUniversalIN4cute5tupleIJiiiiEEENS1_10collective13CollectiveMmaINS1_35MainloopSm100TmaUmmaWarpSpecializedILi6ELi2ELi4ENS5_IJNS4_1CILi2EEENSA_ILi1EEESC_EEEEENS5_IJNSA_ILi128EEESF_SF_EEENS_6half_tENS5_IJlSC_lEEESH_SI_NS4_8TiledMMAINS4_8MMA_AtomIJNS4_26SM100_MMA_F16BF16_2x1SM_SSISH_SH_fLi128ELi128ELNS4_4UMMA5MajorE0ELSN_0ELNSM_7ScaleInE0ELSO_0EEEEEENS4_6LayoutINS5_IJSC_SC_SC_EEENS5_IJNSA_ILi0EEEST_ST_EEEEENS5_IJNS4_10UnderscoreESW_SW_EEEEENS4_18SM100_TMA_2SM_LOADENS4_14ComposedLayoutINS4_7SwizzleILi3ELi4ELi3EEENS4_18smem_ptr_flag_bitsILi16EEENSR_INS5_IJNSA_ILi8EEENSA_ILi64EEEEEENS5_IJS16_SC_EEEEEEEvNS4_8identityESZ_S1A_vS1B_EENS_8epilogue10collective18CollectiveEpilogueINS1D_23Sm100TmaWarpSpecializedILi4ELi2ELi16ELb1ELb0EEEJNS5_IJS16_SF_SF_EEENS5_IJNSR_IS16_SC_EENSR_INS5_IJNSA_ILi16EEESB_EEENS5_IJSC_S16_EEEEEEEESH_SI_SH_SI_NS1D_6fusion15FusionCallbacksIS1H_NS1P_17LinearCombinationISH_fSH_fLNS_15FloatRoundStyleE2EEES1I_S1O_JEEENS4_5SM1004TMEM4LOAD26SM100_TMEM_LOAD_32dp32b16xENS4_13SM90_TMA_LOADENS10_INS11_ILi1ELi4ELi3EEES14_NSR_INS5_IJS15_S1K_EEENS5_IJS1K_SC_EEEEEEENS4_39AutoVectorizingCopyWithAssumedAlignmentILi128EEENS4_14SM90_TMA_STOREES24_S26_S26_EEEvvEEEEvNT_6ParamsE,(.L_x_203 - _ZN7cutlass13device_kernelINS_4gemm6kernel13GemmUniversalIN4cute5tupleIJiiiiEEENS1_10collective13CollectiveMmaINS1_35MainloopSm100TmaUmmaWarpSpecializedILi6ELi2ELi4ENS5_IJNS4_1CILi2EEENSA_ILi1EEESC_EEEEENS5_IJNSA_ILi128EEESF_SF_EEENS_6half_tENS5_IJlSC_lEEESH_SI_NS4_8TiledMMAINS4_8MMA_AtomIJNS4_26SM100_MMA_F16BF16_2x1SM_SSISH_SH_fLi128ELi128ELNS4_4UMMA5MajorE0ELSN_0ELNSM_7ScaleInE0ELSO_0EEEEEENS4_6LayoutINS5_IJSC_SC_SC_EEENS5_IJNSA_ILi0EEEST_ST_EEEEENS5_IJNS4_10UnderscoreESW_SW_EEEEENS4_18SM100_TMA_2SM_LOADENS4_14ComposedLayoutINS4_7SwizzleILi3ELi4ELi3EEENS4_18smem_ptr_flag_bitsILi16EEENSR_INS5_IJNSA_ILi8EEENSA_ILi64EEEEEENS5_IJS16_SC_EEEEEEEvNS4_8identityESZ_S1A_vS1B_EENS_8epilogue10collective18CollectiveEpilogueINS1D_23Sm100TmaWarpSpecializedILi4ELi2ELi16ELb1ELb0EEEJNS5_IJS16_SF_SF_EEENS5_IJNSR_IS16_SC_EENSR_INS5_IJNSA_ILi16EEESB_EEENS5_IJSC_S16_EEEEEEEESH_SI_SH_SI_NS1D_6fusion15FusionCallbacksIS1H_NS1P_17LinearCombinationISH_fSH_fLNS_15FloatRoundStyleE2EEES1I_S1O_JEEENS4_5SM1004TMEM4LOAD26SM100_TMEM_LOAD_32dp32b16xENS4_13SM90_TMA_LOADENS10_INS11_ILi1ELi4ELi3EEES14_NSR_INS5_IJS15_S1K_EEENS5_IJS1K_SC_EEEEEEENS4_39AutoVectorizingCopyWithAssumedAlignmentILi128EEENS4_14SM90_TMA_STOREES24_S26_S26_EEEvvEEEEvNT_6ParamsE)
        .other          _ZN7cutlass13device_kernelINS_4gemm6kernel13GemmUniversalIN4cute5tupleIJiiiiEEENS1_10collective13CollectiveMmaINS1_35MainloopSm100TmaUmmaWarpSpecializedILi6ELi2ELi4ENS5_IJNS4_1CILi2EEENSA_ILi1EEESC_EEEEENS5_IJNSA_ILi128EEESF_SF_EEENS_6half_tENS5_IJlSC_lEEESH_SI_NS4_8TiledMMAINS4_8MMA_AtomIJNS4_26SM100_MMA_F16BF16_2x1SM_SSISH_SH_fLi128ELi128ELNS4_4UMMA5MajorE0ELSN_0ELNSM_7ScaleInE0ELSO_0EEEEEENS4_6LayoutINS5_IJSC_SC_SC_EEENS5_IJNSA_ILi0EEEST_ST_EEEEENS5_IJNS4_10UnderscoreESW_SW_EEEEENS4_18SM100_TMA_2SM_LOADENS4_14ComposedLayoutINS4_7SwizzleILi3ELi4ELi3EEENS4_18smem_ptr_flag_bitsILi16EEENSR_INS5_IJNSA_ILi8EEENSA_ILi64EEEEEENS5_IJS16_SC_EEEEEEEvNS4_8identityESZ_S1A_vS1B_EENS_8epilogue10collective18CollectiveEpilogueINS1D_23Sm100TmaWarpSpecializedILi4ELi2ELi16ELb1ELb0EEEJNS5_IJS16_SF_SF_EEENS5_IJNSR_IS16_SC_EENSR_INS5_IJNSA_ILi16EEESB_EEENS5_IJSC_S16_EEEEEEEESH_SI_SH_SI_NS1D_6fusion15FusionCallbacksIS1H_NS1P_17LinearCombinationISH_fSH_fLNS_15FloatRoundStyleE2EEES1I_S1O_JEEENS4_5SM1004TMEM4LOAD26SM100_TMEM_LOAD_32dp32b16xENS4_13SM90_TMA_LOADENS10_INS11_ILi1ELi4ELi3EEES14_NSR_INS5_IJS15_S1K_EEENS5_IJS1K_SC_EEEEEEENS4_39AutoVectorizingCopyWithAssumedAlignmentILi128EEENS4_14SM90_TMA_STOREES24_S26_S26_EEEvvEEEEvNT_6ParamsE,@"STO_CUDA_ENTRY STV_DEFAULT"
_ZN7cutlass13device_kernelINS_4gemm6kernel13GemmUniversalIN4cute5tupleIJiiiiEEENS1_10collective13CollectiveMmaINS1_35MainloopSm100TmaUmmaWarpSpecializedILi6ELi2ELi4ENS5_IJNS4_1CILi2EEENSA_ILi1EEESC_EEEEENS5_IJNSA_ILi128EEESF_SF_EEENS_6half_tENS5_IJlSC_lEEESH_SI_NS4_8TiledMMAINS4_8MMA_AtomIJNS4_26SM100_MMA_F16BF16_2x1SM_SSISH_SH_fLi128ELi128ELNS4_4UMMA5MajorE0ELSN_0ELNSM_7ScaleInE0ELSO_0EEEEEENS4_6LayoutINS5_IJSC_SC_SC_EEENS5_IJNSA_ILi0EEEST_ST_EEEEENS5_IJNS4_10UnderscoreESW_SW_EEEEENS4_18SM100_TMA_2SM_LOADENS4_14ComposedLayoutINS4_7SwizzleILi3ELi4ELi3EEENS4_18smem_ptr_flag_bitsILi16EEENSR_INS5_IJNSA_ILi8EEENSA_ILi64EEEEEENS5_IJS16_SC_EEEEEEEvNS4_8identityESZ_S1A_vS1B_EENS_8epilogue10collective18CollectiveEpilogueINS1D_23Sm100TmaWarpSpecializedILi4ELi2ELi16ELb1ELb0EEEJNS5_IJS16_SF_SF_EEENS5_IJNSR_IS16_SC_EENSR_INS5_IJNSA_ILi16EEESB_EEENS5_IJSC_S16_EEEEEEEESH_SI_SH_SI_NS1D_6fusion15FusionCallbacksIS1H_NS1P_17LinearCombinationISH_fSH_fLNS_15FloatRoundStyleE2EEES1I_S1O_JEEENS4_5SM1004TMEM4LOAD26SM100_TMEM_LOAD_32dp32b16xENS4_13SM90_TMA_LOADENS10_INS11_ILi1ELi4ELi3EEES14_NSR_INS5_IJS15_S1K_EEENS5_IJS1K_SC_EEEEEEENS4_39AutoVectorizingCopyWithAssumedAlignmentILi128EEENS4_14SM90_TMA_STOREES24_S26_S26_EEEvvEEEEvNT_6ParamsE:
[----:B------:R-:W1:Y:S01]  /*0000*/  LDC R1, c[0x0][0x37c] ;  /* 0x0000df00ff017b82 */ /* 0x000e620000000800 */
[----:B------:R-:W2:Y:S01]  /*0010*/  S2R R72, SR_TID.X ;  /* 0x0000000000487919 */ /* 0x000ea20000002100 */
[----:B------:R-:W3:Y:S06]  /*0020*/  LDCU.64 UR6, c[0x0][0x890] ;  /* 0x00011200ff0677ac */ /* 0x000eec0008000a00 */
[----:B------:R-:W4:Y:S01]  /*0030*/  S2UR UR37, SR_CgaCtaId ;  /* 0x00000000002579c3 */ /* 0x000f220000008800 */
[----:B------:R-:W-:Y:S02]  /*0040*/  PRMT R59, RZ, 0x7610, R59 ;  /* 0x00007610ff3b7816 */ /* 0x000fe4000000003b */
[----:B------:R-:W-:Y:S01]  /*0050*/  ELECT P1, URZ, PT ;  /* 0x0000000000ff782f */ /* 0x000fe20003820000 */
[----:B------:R-:W1:Y:S01]  /*0060*/  LDCU.64 UR46, c[0x0][0x358] ;  /* 0x00006b00ff2e77ac */ /* 0x000e620008000a00 */
[----:B---3--:R-:W-:-:S04]  /*0070*/  UISETP.NE.U32.AND UP0, UPT, UR6, URZ, UPT ;  /* 0x000000ff0600728c */ /* 0x008fc8000bf05070 */
[----:B------:R-:W-:Y:S02]  /*0080*/  UISETP.NE.AND.EX UP0, UPT, UR7, URZ, UPT, UP0 ;  /* 0x000000ff0700728c */ /* 0x000fe4000bf05300 */
[----:B----4-:R-:W-:Y:S02]  /*0090*/  ULOP3.LUT UR5, UR37, 0x1, URZ, 0xc0, !UPT ;  /* 0x0000000125057892 */ /* 0x010fe4000f8ec0ff */
[----:B------:R-:W-:Y:S01]  /*00a0*/  ULOP3.LUT UR4, UR37, 0x1, URZ, 0x3c, !UPT ;  /* 0x0000000125047892 */ /* 0x000fe2000f8e3cff */
[----:B--2---:R-:W-:-:S05]  /*00b0*/  SHF.R.U32.HI R66, RZ, 0x5, R72 ;  /* 0x00000005ff427819 */ /* 0x004fca0000011648 */
[----:B------:R-:W2:Y:S02]  /*00c0*/  SHFL.IDX PT, R0, R66, RZ, 0x1f ;  /* 0x00001fff42007589 */ /* 0x000ea400000e0000 */
[----:B--2---:R-:W-:Y:S01]  /*00d0*/  R2UR UR10, R0 ;  /* 0x00000000000a72ca */ /* 0x004fe200000e0000 */
[----:B-1----:R-:W-:-:S14]  /*00e0*/  BRA.U UP0, `(.L_x_0) ;  /* 0x00000001002c7547 */ /* 0x002fdc000b800000 */
[----:B------:R-:W1:Y:S02]  /*00f0*/  LDCU.64 UR8, c[0x0][0x888] ;  /* 0x00011100ff0877ac */ /* 0x000e640008000a00 */
[----:B-1----:R-:W-:-:S04]  /*0100*/  UISETP.NE.U32.AND UP0, UPT, UR8, URZ, UPT ;  /* 0x000000ff0800728c */ /* 0x002fc8000bf05070 */
[----:B------:R-:W-:-:S09]  /*0110*/  UISETP.NE.AND.EX UP0, UPT, UR9, URZ, UPT, UP0 ;  /* 0x000000ff0900728c */ /* 0x000fd2000bf05300 */
[----:B------:R-:W-:Y:S05]  /*0120*/  BRA.U !UP0, `(.L_x_1) ;  /* 0x0000000108107547 */ /* 0x000fea000b800000 */
[----:B------:R-:W1:Y:S02]  /*0130*/  LDC.64 R2, c[0x0][0x888] ;  /* 0x00022200ff027b82 */ /* 0x000e640000000a00 */
[----:B-1----:R1:W5:Y:S01]  /*0140*/  LDG.E R35, desc[UR46][R2.64] ;  /* 0x0000002e02237981 */ /* 0x002362000c1e1900 */
[----:B------:R-:W-:Y:S01]  /*0150*/  HFMA2 R59, -RZ, RZ, 0, 5.9604644775390625e-08 ;  /* 0x00000001ff3b7431 */ /* 0x000fe200000001ff */
[----:B------:R-:W-:Y:S05]  /*0160*/  BRA `(.L_x_0) ;  /* 0x00000000000c7947 */ /* 0x000fea0003800000 */
.L_x_1:
[----:B------:R-:W1:Y:S01]  /*0170*/  LDCU UR8, c[0x0][0x880] ;  /* 0x00011000ff0877ac */ /* 0x000e620008000800 */
[----:B------:R-:W-:Y:S01]  /*0180*/  HFMA2 R59, -RZ, RZ, 0, 5.9604644775390625e-08 ;  /* 0x00000001ff3b7431 */ /* 0x000fe200000001ff */
[----:B-1----:R-:W-:-:S07]  /*0190*/  MOV R35, UR8 ;  /* 0x0000000800237c02 */ /* 0x002fce0008000f00 */
.L_x_0:
[----:B------:R-:W2:Y:S02]  /*01a0*/  LDCU.64 UR8, c[0x0][0x8b0] ;  /* 0x00011600ff0877ac */ /* 0x000ea40008000a00 */
[----:B--2---:R-:W-:-:S04]  /*01b0*/  UISETP.NE.U32.AND UP0, UPT, UR8, URZ, UPT ;  /* 0x000000ff0800728c */ /* 0x004fc8000bf05070 */
[----:B------:R-:W-:-:S09]  /*01c0*/  UISETP.NE.AND.EX UP0, UPT, UR9, URZ, UPT, UP0 ;  /* 0x000000ff0900728c */ /* 0x000fd2000bf05300 */
[----:B------:R-:W-:Y:S05]  /*01d0*/  BRA.U UP0, `(.L_x_2) ;  /* 0x0000000100247547 */ /* 0x000fea000b800000 */
[----:B------:R-:W2:Y:S02]  /*01e0*/  LDCU.64 UR8, c[0x0][0x8a8] ;  /* 0x00011500ff0877ac */ /* 0x000ea40008000a00 */
[----:B--2---:R-:W-:-:S04]  /*01f0*/  UISETP.NE.U32.AND UP0, UPT, UR8, URZ, UPT ;  /* 0x000000ff0800728c */ /* 0x004fc8000bf05070 */
[----:B------:R-:W-:-:S09]  /*0200*/  UISETP.NE.AND.EX UP0, UPT, UR9, URZ, UPT, UP0 ;  /* 0x000000ff0900728c */ /* 0x000fd2000bf05300 */
[----:B------:R-:W-:Y:S05]  /*0210*/  BRA.U !UP0, `(.L_x_3) ;  /* 0x00000001080c7547 */ /* 0x000fea000b800000 */
[----:B------:R-:W2:Y:S02]  /*0220*/  LDC.64 R32, c[0x0][0x8a8] ;  /* 0x00022a00ff207b82 */ /* 0x000ea40000000a00 */
[----:B--2---:R2:W5:Y:S01]  /*0230*/  LDG.E R32, desc[UR46][R32.64] ;  /* 0x0000002e20207981 */ /* 0x004562000c1e1900 */
[----:B------:R-:W-:Y:S05]  /*0240*/  BRA `(.L_x_2) ;  /* 0x0000000000087947 */ /* 0x000fea0003800000 */
.L_x_3:
[----:B------:R-:W2:Y:S02]  /*0250*/  LDCU UR8, c[0x0][0x8a0] ;  /* 0x00011400ff0877ac */ /* 0x000ea40008000800 */
[----:B--2---:R-:W-:Y:S02]  /*0260*/  MOV R32, UR8 ;  /* 0x0000000800207c02 */ /* 0x004fe40008000f00 */
.L_x_2:
[----:B------:R-:W-:Y:S01]  /*0270*/  IMAD.U32 R0, RZ, RZ, UR10 ;  /* 0x0000000aff007e24 */ /* 0x000fe2000f8e00ff */
[----:B------:R-:W-:Y:S04]  /*0280*/  BSSY.RECONVERGENT B0, `(.L_x_4) ;  /* 0x000000c000007945 */ /* 0x000fe80003800200 */
[C---:B------:R-:W-:Y:S02]  /*0290*/  ISETP.NE.OR P2, PT, R0.reuse, 0x1, !P1 ;  /* 0x000000010000780c */ /* 0x040fe40004f45670 */
[----:B------:R-:W-:-:S11]  /*02a0*/  ISETP.NE.OR P0, PT, R0, 0x3, !P1 ;  /* 0x000000030000780c */ /* 0x000fd60004f05670 */
[----:B------:R-:W-:Y:S05]  /*02b0*/  @P2 BRA `(.L_x_5) ;  /* 0x0000000000202947 */ /* 0x000fea0003800000 */
[----:B------:R-:W3:Y:S02]  /*02c0*/  LDCU.64 UR8, c[0x0][0x348] ;  /* 0x00006900ff0877ac */ /* 0x000ee40008000a00 */
[----:B---3--:R-:W-:Y:S02]  /*02d0*/  UIADD3 UR12, UP1, UPT, UR8, 0x80, URZ ;  /* 0x00000080080c7890 */ /* 0x008fe4000ff3e0ff */
[----:B------:R-:W-:Y:S02]  /*02e0*/  UIADD3 UR8, UP0, UPT, UR8, 0x180, URZ ;  /* 0x0000018008087890 */ /* 0x000fe4000ff1e0ff */
[----:B------:R-:W-:Y:S02]  /*02f0*/  UIADD3.X UR13, UPT, UPT, URZ, UR9, URZ, UP1, !UPT ;  /* 0x00000009ff0d7290 */ /* 0x000fe40008ffe4ff */
[----:B------:R-:W-:-:S07]  /*0300*/  UIADD3.X UR9, UPT, UPT, URZ, UR9, URZ, UP0, !UPT ;  /* 0x00000009ff097290 */ /* 0x000fce00087fe4ff */
[----:B------:R3:W-:Y:S02]  /*0310*/  UTMACCTL.PF [UR12] ;  /* 0x000000000c0079b9 */ /* 0x0007e40008040000 */
[----:B------:R3:W-:Y:S02]  /*0320*/  UTMACCTL.PF [UR8] ;  /* 0x00000000080079b9 */ /* 0x0007e40008040000 */
[----:B---3--:R-:W-:Y:S01]  /*0330*/  NOP ;  /* 0x0000000000007918 */ /* 0x008fe20000000000 */
.L_x_5:
[----:B------:R-:W-:Y:S05]  /*0340*/  BSYNC.RECONVERGENT B0 ;  /* 0x0000000000007941 */ /* 0x000fea0003800200 */
.L_x_4:
[----:B------:R-:W-:Y:S04]  /*0350*/  BSSY.RECONVERGENT B0, `(.L_x_6) ;  /* 0x000000a000007945 */ /* 0x000fe80003800200 */
        /* <DEDUP_REMOVED lines=9> */
.L_x_7:
[----:B------:R-:W-:Y:S05]  /*03f0*/  BSYNC.RECONVERGENT B0 ;  /* 0x0000000000007941 */ /* 0x000fea0003800200 */
.L_x_6:
[----:B------:R-:W3:Y:S01]  /*0400*/  LDCU.64 UR8, c[0x0][0x888] ;  /* 0x00011100ff0877ac */ /* 0x000ee20008000a00 */
[----:B------:R-:W-:Y:S02]  /*0410*/  UISETP.EQ.U32.AND UP1, UPT, UR6, URZ, UPT ;  /* 0x000000ff0600728c */ /* 0x000fe4000bf22070 */
[----:B------:R-:W-:Y:S02]  /*0420*/  UPLOP3.LUT UP5, UPT, UPT, UPT, UPT, 0x80, 0x8 ;  /* 0x000000000008789c */ /* 0x000fe40003faf070 */
[----:B---3--:R-:W-:-:S04]  /*0430*/  UISETP.NE.U32.AND UP0, UPT, UR8, URZ, UPT ;  /* 0x000000ff0800728c */ /* 0x008fc8000bf05070 */
[----:B------:R-:W-:-:S04]  /*0440*/  UISETP.NE.AND.EX UP0, UPT, UR9, URZ, UPT, UP0 ;  /* 0x000000ff0900728c */ /* 0x000fc8000bf05300 */
[----:B------:R-:W-:-:S04]  /*0450*/  UISETP.EQ.OR.EX UP2, UPT, UR7, URZ, !UP0, UP1 ;  /* 0x000000ff0700728c */ /* 0x000fc8000c742710 */
[----:B------:R-:W-:-:S05]  /*0460*/  UP2UR UR50, UPR, URZ, 0x4 ;  /* 0x00000004ff327883 */ /* 0x000fca0008000000 */
[----:B------:R-:W-:Y:S07]  /*0470*/  BRA.U !UP2, `(.L_x_8) ;  /* 0x000000010a207547 */ /* 0x000fee000b800000 */
[----:B------:R-:W-:Y:S01]  /*0480*/  UISETP.NE.U32.AND UP2, UPT, UR6, URZ, UPT ;  /* 0x000000ff0600728c */ /* 0x000fe2000bf45070 */
[----:B-----5:R-:W-:Y:S01]  /*0490*/  FSETP.NEU.AND P0, PT, R35, RZ, PT ;  /* 0x000000ff2300720b */ /* 0x020fe20003f0d000 */
[----:B------:R-:W-:Y:S02]  /*04a0*/  USEL UR6, URZ, 0xffffffff, UP0 ;  /* 0xffffffffff067887 */ /* 0x000fe40008000000 */
[----:B------:R-:W-:-:S10]  /*04b0*/  UISETP.NE.AND.EX UP2, UPT, UR7, URZ, UPT, UP2 ;  /* 0x000000ff0700728c */ /* 0x000fd4000bf45320 */
[----:B------:R-:W-:Y:S01]  /*04c0*/  VOTEU.ANY UP1, P0 ;  /* 0x0000000000ff7886 */ /* 0x000fe20000020100 */
[----:B------:R-:W-:-:S04]  /*04d0*/  @!UP2 USEL UR6, URZ, 0xffffffff, UP1 ;  /* 0xffffffffff06a887 */ /* 0x000fc80008800000 */
[----:B------:R-:W-:-:S04]  /*04e0*/  ULOP3.LUT UR6, UR6, 0x1, URZ, 0xc0, !UPT ;  /* 0x0000000106067892 */ /* 0x000fc8000f8ec0ff */
[----:B------:R-:W-:-:S11]  /*04f0*/  UISETP.NE.U32.AND UP5, UPT, UR6, 0x1, UPT ;  /* 0x000000010600788c */ /* 0x000fd6000bfa5070 */
.L_x_8:
[----:B------:R-:W3:Y:S01]  /*0500*/  SHFL.IDX PT, R0, R66, RZ, 0x1f ;  /* 0x00001fff42007589 */ /* 0x000ee200000e0000 */
[----:B------:R-:W-:-:S04]  /*0510*/  UISETP.NE.AND UP1, UPT, UR10, 0x2, UPT ;  /* 0x000000020a00788c */ /* 0x000fc8000bf25270 */
[----:B------:R-:W-:Y:S02]  /*0520*/  UISETP.EQ.AND UP2, UPT, UR5, URZ, !UP1 ;  /* 0x000000ff0500728c */ /* 0x000fe4000cf42270 */
[----:B------:R-:W-:-:S04]  /*0530*/  USEL UR6, URZ, 0x1, UP1 ;  /* 0x00000001ff067887 */ /* 0x000fc80008800000 */
[----:B------:R-:W-:Y:S02]  /*0540*/  PLOP3.LUT P5, PT, P1, PT, UP2, 0x80, 0x8 ;  /* 0x000000000008781c */ /* 0x000fe40000faf028 */
[----:B---3--:R-:W-:-:S13]  /*0550*/  ISETP.NE.AND P0, PT, R0, RZ, PT ;  /* 0x000000ff0000720c */ /* 0x008fda0003f05270 */
[----:B------:R-:W-:Y:S05]  /*0560*/  @P0 BRA `(.L_x_9) ;  /* 0x0000000000540947 */ /* 0x000fea0003800000 */
[----:B------:R-:W-:Y:S01]  /*0570*/  UMOV UR8, 0x400 ;  /* 0x0000040000087882 */ /* 0x000fe20000000000 */
[----:B------:R-:W-:Y:S01]  /*0580*/  UMOV UR7, 0x1 ;  /* 0x0000000100077882 */ /* 0x000fe20000000000 */
[----:B------:R-:W-:Y:S02]  /*0590*/  ULEA UR8, UR37, UR8, 0x18 ;  /* 0x0000000825087291 */ /* 0x000fe4000f8ec0ff */
[----:B------:R-:W-:-:S04]  /*05a0*/  UIADD3 UR12, UPT, UPT, -UR7, 0x100000, URZ ;  /* 0x00100000070c7890 */ /* 0x000fc8000fffe1ff */
[----:B------:R-:W-:Y:S02]  /*05b0*/  USHF.L.U32 UR13, UR12, 0xb, URZ ;  /* 0x0000000b0c0d7899 */ /* 0x000fe400080006ff */
[----:B------:R-:W-:Y:S01]  /*05c0*/  USHF.L.U32 UR12, UR12, 0x1, URZ ;  /* 0x000000010c0c7899 */ /* 0x000fe200080006ff */
[----:B------:R-:W-:Y:S01]  /*05d0*/  ELECT P0, URZ, PT ;  /* 0x0000000000ff782f */ /* 0x000fe20003800000 */
[----:B------:R-:W3:Y:S10]  /*05e0*/  FENCE.VIEW.ASYNC.S ;  /* 0x00000000000073c6 */ /* 0x000ef40000000000 */
[----:B---3--:R3:W4:Y:S01]  /*05f0*/  SYNCS.EXCH.64 URZ, [UR8], UR12 ;  /* 0x0000000c08ff75b2 */ /* 0x0087220008000100 */
[----:B------:R3:W1:Y:S01]  /*0600*/  SYNCS.EXCH.64 URZ, [UR8+0x30], UR12 ;  /* 0x0000300c08ff75b2 */ /* 0x0006620008000100 */
        /* <DEDUP_REMOVED lines=10> */
[----:B------:R-:W-:Y:S01]  /*06b0*/  NOP ;  /* 0x0000000000007918 */ /* 0x000fe20000000000 */
.L_x_9:
[----:B------:R-:W2:Y:S01]  /*06c0*/  SHFL.IDX PT, R0, R66, RZ, 0x1f ;  /* 0x00001fff42007589 */ /* 0x000ea200000e0000 */
[----:B------:R-:W-:Y:S01]  /*06d0*/  NOP ;  /* 0x0000000000007918 */ /* 0x000fe20000000000 */
[----:B--2---:R-:W-:-:S13]  /*06e0*/  ISETP.NE.AND P0, PT, R0, 0x1, PT ;  /* 0x000000010000780c */ /* 0x004fda0003f05270 */
[----:B------:R-:W-:Y:S05]  /*06f0*/  @P0 BRA `(.L_x_10) ;  /* 0x0000000000540947 */ /* 0x000fea0003800000 */
[----:B------:R-:W-:Y:S01]  /*0700*/  UMOV UR9, 0x400 ;  /* 0x0000040000097882 */ /* 0x000fe20000000000 */
[----:B---3--:R-:W-:Y:S01]  /*0710*/  UMOV UR8, 0x20 ;  /* 0x0000002000087882 */ /* 0x008fe20000000000 */
[----:B------:R-:W-:Y:S01]  /*0720*/  UMOV UR7, 0x80 ;  /* 0x0000008000077882 */ /* 0x000fe20000000000 */
[----:B------:R-:W-:Y:S02]  /*0730*/  ULEA UR9, UR37, UR9, 0x18 ;  /* 0x0000000925097291 */ /* 0x000fe4000f8ec0ff */
[----:B------:R-:W-:-:S04]  /*0740*/  UIADD3 UR12, UPT, UPT, -UR8, 0x100000, URZ ;  /* 0x00100000080c7890 */ /* 0x000fc8000fffe1ff */
[----:B------:R-:W-:Y:S02]  /*0750*/  USHF.L.U32 UR13, UR12, 0xb, URZ ;  /* 0x0000000b0c0d7899 */ /* 0x000fe400080006ff */
[----:B------:R-:W-:Y:S02]  /*0760*/  USHF.L.U32 UR12, UR12, 0x1, URZ ;  /* 0x000000010c0c7899 */ /* 0x000fe400080006ff */
[----:B------:R-:W-:-:S04]  /*0770*/  UIADD3 UR14, UPT, UPT, -UR7, 0x100000, URZ ;  /* 0x00100000070e7890 */ /* 0x000fc8000fffe1ff */
[----:B------:R-:W-:Y:S02]  /*0780*/  USHF.L.U32 UR15, UR14, 0xb, URZ ;  /* 0x0000000b0e0f7899 */ /* 0x000fe400080006ff */
[----:B------:R-:W-:Y:S01]  /*0790*/  USHF.L.U32 UR14, UR14, 0x1, URZ ;  /* 0x000000010e0e7899 */ /* 0x000fe200080006ff */
[----:B------:R-:W-:Y:S01]  /*07a0*/  ELECT P0, URZ, PT ;  /* 0x0000000000ff782f */ /* 0x000fe20003800000 */
[----:B------:R-:W2:Y:S02]  /*07b0*/  FENCE.VIEW.ASYNC.S ;  /* 0x00000000000073c6 */ /* 0x000ea40000000000 */
[----:B--2---:R2:W3:Y:S08]  /*07c0*/  SYNCS.EXCH.64 URZ, [UR9+0x60], UR12 ;  /* 0x0000600c09ff75b2 */ /* 0x0044f00008000100 */
        /* <DEDUP_REMOVED lines=8> */
.L_x_10:
[----:B------:R-:W4:Y:S01]  /*0850*/  SHFL.IDX PT, R0, R66, RZ, 0x1f ;  /* 0x00001fff42007589 */ /* 0x000f2200000e0000 */
[----:B------:R-:W-:Y:S01]  /*0860*/  NOP ;  /* 0x0000000000007918 */ /* 0x000fe20000000000 */
[----:B----4-:R-:W-:-:S13]  /*0870*/  ISETP.NE.AND P0, PT, R0, 0x3, PT ;  /* 0x000000030000780c */ /* 0x010fda0003f05270 */
[----:B------:R-:W-:Y:S05]  /*0880*/  @P0 BRA `(.L_x_11) ;  /* 0x00000000002c0947 */ /* 0x000fea0003800000 */
[----:B---3--:R-:W-:Y:S01]  /*0890*/  UMOV UR8, 0x400 ;  /* 0x0000040000087882 */ /* 0x008fe20000000000 */
[----:B------:R-:W-:Y:S01]  /*08a0*/  UMOV UR7, 0x20 ;  /* 0x0000002000077882 */ /* 0x000fe20000000000 */
[----:B------:R-:W-:Y:S02]  /*08b0*/  ULEA UR8, UR37, UR8, 0x18 ;  /* 0x0000000825087291 */ /* 0x000fe4000f8ec0ff */
[----:B--2---:R-:W-:-:S04]  /*08c0*/  UIADD3 UR12, UPT, UPT, -UR7, 0x100000, URZ ;  /* 0x00100000070c7890 */ /* 0x004fc8000fffe1ff */
[----:B------:R-:W-:Y:S02]  /*08d0*/  USHF.L.U32 UR13, UR12, 0xb, URZ ;  /* 0x0000000b0c0d7899 */ /* 0x000fe400080006ff */
[----:B------:R-:W-:Y:S01]  /*08e0*/  USHF.L.U32 UR12, UR12, 0x1, URZ ;  /* 0x000000010c0c7899 */ /* 0x000fe200080006ff */
[----:B------:R-:W-:Y:S01]  /*08f0*/  ELECT P0, URZ, PT ;  /* 0x0000000000ff782f */ /* 0x000fe20003800000 */
[----:B------:R-:W2:Y:S10]  /*0900*/  FENCE.VIEW.ASYNC.S ;  /* 0x00000000000073c6 */ /* 0x000eb40000000000 */
[----:B--2---:R4:W2:Y:S01]  /*0910*/  SYNCS.EXCH.64 URZ, [UR8+0xa0], UR12 ;  /* 0x0000a00c08ff75b2 */ /* 0x0048a20008000100 */
[----:B------:R4:W3:Y:S02]  /*0920*/  SYNCS.EXCH.64 URZ, [UR8+0xa8], UR12 ;  /* 0x0000a80c08ff75b2 */ /* 0x0008e40008000100 */
[----:B----4-:R-:W-:Y:S01]  /*0930*/  NOP ;  /* 0x0000000000007918 */ /* 0x010fe20000000000 */
.L_x_11:
[----:B------:R-:W4:Y:S01]  /*0940*/  SHFL.IDX PT, R0, R66, RZ, 0x1f ;  /* 0x00001fff42007589 */ /* 0x000f2200000e0000 */
[----:B------:R-:W-:Y:S01]  /*0950*/  NOP ;  /* 0x0000000000007918 */ /* 0x000fe20000000000 */
[----:B----4-:R-:W-:-:S13]  /*0960*/  ISETP.NE.AND P0, PT, R0, 0x4, PT ;  /* 0x000000040000780c */ /* 0x010fda0003f05270 */
[----:B------:R-:W-:Y:S05]  /*0970*/  @P0 BRA `(.L_x_12) ;  /* 0x0000000000480947 */ /* 0x000fea0003800000 */
[----:B--2---:R-:W-:Y:S01]  /*0980*/  UMOV UR9, 0x1e0 ;  /* 0x000001e000097882 */ /* 0x004fe20000000000 */
[----:B---3--:R-:W-:Y:S01]  /*0990*/  UMOV UR8, 0x400 ;  /* 0x0000040000087882 */ /* 0x008fe20000000000 */
[----:B------:R-:W-:Y:S01]  /*09a0*/  USEL UR9, UR9, 0x1a0, UP5 ;  /* 0x000001a009097887 */ /* 0x000fe2000a800000 */
        /* <DEDUP_REMOVED lines=10> */
[----:B--2---:R4:W2:Y:S08]  /*0a50*/  SYNCS.EXCH.64 URZ, [UR8+0xb0], UR12 ;  /* 0x0000b00c08ff75b2 */ /* 0x0048b00008000100 */
[----:B------:R4:W3:Y:S01]  /*0a60*/  SYNCS.EXCH.64 URZ, [UR8+0xc0], UR14 ;  /* 0x0000c00e08ff75b2 */ /* 0x0008e20008000100 */
[----:B------:R4:W1:Y:S01]  /*0a70*/  SYNCS.EXCH.64 URZ, [UR8+0xb8], UR12 ;  /* 0x0000b80c08ff75b2 */ /* 0x0008620008000100 */
[----:B------:R4:W1:Y:S02]  /*0a80*/  SYNCS.EXCH.64 URZ, [UR8+0xc8], UR14 ;  /* 0x0000c80e08ff75b2 */ /* 0x0008640008000100 */
[----:B----4-:R-:W-:Y:S01]  /*0a90*/  NOP ;  /* 0x0000000000007918 */ /* 0x010fe20000000000 */
.L_x_12:
[----:B------:R-:W4:Y:S01]  /*0aa0*/  SHFL.IDX PT, R0, R66, RZ, 0x1f ;  /* 0x00001fff42007589 */ /* 0x000f2200000e0000 */
[----:B------:R-:W-:Y:S01]  /*0ab0*/  NOP ;  /* 0x0000000000007918 */ /* 0x000fe20000000000 */
[----:B----4-:R-:W-:-:S13]  /*0ac0*/  ISETP.NE.AND P0, PT, R0, 0x5, PT ;  /* 0x000000050000780c */ /* 0x010fda0003f05270 */
[----:B------:R-:W-:Y:S05]  /*0ad0*/  @P0 BRA `(.L_x_13) ;  /* 0x0000000000540947 */ /* 0x000fea0003800000 */
[----:B--2---:R-:W-:Y:S01]  /*0ae0*/  UMOV UR9, 0x400 ;  /* 0x0000040000097882 */ /* 0x004fe20000000000 */
        /* <DEDUP_REMOVED lines=14> */
[----:B------:R4:W1:Y:S01]  /*0bd0*/  SYNCS.EXCH.64 URZ, [UR9+0xf8], UR14 ;  /* 0x0000f80e09ff75b2 */ /* 0x0008620008000100 */
[----:B------:R4:W1:Y:S01]  /*0be0*/  SYNCS.EXCH.64 URZ, [UR9+0xe0], UR12 ;  /* 0x0000e00c09ff75b2 */ /* 0x0008620008000100 */
[----:B------:R4:W1:Y:S01]  /*0bf0*/  SYNCS.EXCH.64 URZ, [UR9+0x100], UR14 ;  /* 0x0001000e09ff75b2 */ /* 0x0008620008000100 */
[----:B------:R4:W1:Y:S01]  /*0c00*/  SYNCS.EXCH.64 URZ, [UR9+0xe8], UR12 ;  /* 0x0000e80c09ff75b2 */ /* 0x0008620008000100 */
[----:B------:R4:W1:Y:S02]  /*0c10*/  SYNCS.EXCH.64 URZ, [UR9+0x108], UR14 ;  /* 0x0001080e09ff75b2 */ /* 0x0008640008000100 */
[----:B----4-:R-:W-:Y:S01]  /*0c20*/  NOP ;  /* 0x0000000000007918 */ /* 0x010fe20000000000 */
.L_x_13:
[----:B------:R-:W4:Y:S01]  /*0c30*/  SHFL.IDX PT, R0, R66, RZ, 0x1f ;  /* 0x00001fff42007589 */ /* 0x000f2200000e0000 */
[----:B------:R-:W-:Y:S01]  /*0c40*/  ISETP.NE.OR P1, PT, RZ, UR10, !P1 ;  /* 0x0000000aff007c0c */ /* 0x000fe2000cf25670 */
        /* <DEDUP_REMOVED lines=12> */
[----:B------:R4:W3:Y:S01]  /*0d10*/  SYNCS.EXCH.64 URZ, [UR8+0x120], UR12 ;  /* 0x0001200c08ff75b2 */ /* 0x0008e20008000100 */
[----:B------:R4:W1:Y:S01]  /*0d20*/  SYNCS.EXCH.64 URZ, [UR8+0x118], UR12 ;  /* 0x0001180c08ff75b2 */ /* 0x0008620008000100 */
[----:B------:R4:W1:Y:S02]  /*0d30*/  SYNCS.EXCH.64 URZ, [UR8+0x128], UR12 ;  /* 0x0001280c08ff75b2 */ /* 0x0008640008000100 */
[----:B----4-:R-:W-:Y:S01]  /*0d40*/  NOP ;  /* 0x0000000000007918 */ /* 0x010fe20000000000 */
.L_x_14:
[----:B------:R-:W-:Y:S01]  /*0d50*/  VOTEU.ALL UP1, P1 ;  /* 0x0000000000ff7886 */ /* 0x000fe20000820000 */
[----:B---3--:R-:W3:Y:S01]  /*0d60*/  LDCU UR8, c[0x0][0x36c] ;  /* 0x00006d80ff0877ac */ /* 0x008ee20008000800 */
[----:B------:R-:W-:Y:S01]  /*0d70*/  NOP ;  /* 0x0000000000007918 */ /* 0x000fe20000000000 */
[----:B------:R-:W-:Y:S01]  /*0d80*/  LOP3.LUT R10, R72, 0x1f, RZ, 0xc0, !PT ;  /* 0x0000001f480a7812 */ /* 0x000fe200078ec0ff */
[----:B--2---:R-:W-:Y:S01]  /*0d90*/  UMOV UR12, 0x20 ;  /* 0x00000020000c7882 */ /* 0x004fe20000000000 */
[----:B------:R-:W-:Y:S01]  /*0da0*/  @!UP1 UMOV UR7, 0x400 ;  /* 0x0000040000079882 */ /* 0x000fe20000000000 */
[----:B------:R-:W-:-:S04]  /*0db0*/  @!UP1 UIADD3 UR12, UPT, UPT, -UR12, 0x100000, URZ ;  /* 0x001000000c0c9890 */ /* 0x000fc8000fffe1ff */
[----:B------:R-:W-:Y:S02]  /*0dc0*/  @!UP1 USHF.L.U32 UR13, UR12, 0xb, URZ ;  /* 0x0000000b0c0d9899 */ /* 0x000fe400080006ff */
[----:B------:R-:W-:Y:S02]  /*0dd0*/  @!UP1 USHF.L.U32 UR12, UR12, 0x1, URZ ;  /* 0x000000010c0c9899 */ /* 0x000fe400080006ff */
[----:B------:R-:W-:Y:S01]  /*0de0*/  @!UP1 ULEA UR7, UR37, UR7, 0x18 ;  /* 0x0000000725079291 */ /* 0x000fe2000f8ec0ff */
[----:B------:R-:W-:Y:S01]  /*0df0*/  VOTEU.ALL UP1, P1 ;  /* 0x0000000000ff7886 */ /* 0x000fe20000820000 */
[----:B------:R-:W-:Y:S01]  /*0e00*/  UISETP.NE.AND UP4, UPT, UR10, URZ, UPT ;  /* 0x000000ff0a00728c */ /* 0x000fe2000bf85270 */
[----:B------:R-:W2:Y:S09]  /*0e10*/  FENCE.VIEW.ASYNC.S ;  /* 0x00000000000073c6 */ /* 0x000eb20000000000 */
[----:B--2---:R2:W4:Y:S01]  /*0e20*/  @!UP1 SYNCS.EXCH.64 URZ, [UR7+0x130], UR12 ;  /* 0x0001300c07ff95b2 */ /* 0x0045220008000100 */
[----:B---3--:R-:W-:-:S09]  /*0e30*/  UISETP.EQ.U32.AND UP1, UPT, UR8, 0x1, UPT ;  /* 0x000000010800788c */ /* 0x008fd2000bf22070 */
[----:B------:R-:W-:Y:S05]  /*0e40*/  BRA.U !UP1, `(.L_x_15) ;  /* 0x0000000109087547 */ /* 0x000fea000b800000 */
[----:B-1--4-:R-:W-:Y:S01]  /*0e50*/  UCGABAR_ARV ;  /* 0x00000000000079c7 */ /* 0x012fe20008000000 */
[----:B------:R-:W-:Y:S05]  /*0e60*/  BRA `(.L_x_16) ;  /* 0x0000000000047947 */ /* 0x000fea0003800000 */
.L_x_15:
[----:B-1--4-:R-:W-:Y:S01]  /*0e70*/  NOP ;  /* 0x0000000000007918 */ /* 0x012fe20000000000 */
.L_x_16:
[----:B------:R-:W1:Y:S01]  /*0e80*/  S2R R11, SR_CTAID.X ;  /* 0x00000000000b7919 */ /* 0x000e620000002500 */
[----:B------:R-:W-:-:S05]  /*0e90*/  CS2R.32 R60, SR_CgaSize ;  /* 0x00000000003c7805 */ /* 0x000fca0000008a00 */
[----:B------:R-:W-:-:S05]  /*0ea0*/  IMAD R60, R60, -0xa0, RZ ;  /* 0xffffff603c3c7824 */ /* 0x000fca00078e02ff */
[----:B------:R-:W-:-:S14]  /*0eb0*/  R2UR UR8, R60 ;  /* 0x000000003c0872ca */ /* 0x000fdc00000e0000 */
[----:B------:R-:W3:Y:S01]  /*0ec0*/  LDCU UR8, c[0x0][UR8+0x2b0] ;  /* 0x00005600080877ac */ /* 0x000ee20008000800 */
[----:B------:R-:W-:-:S05]  /*0ed0*/  CS2R.32 R0, SR_CgaSize ;  /* 0x0000000000007805 */ /* 0x000fca0000008a00 */
[----:B------:R-:W-:-:S06]  /*0ee0*/  IMAD R0, R0, -0xa0, RZ ;  /* 0xffffff6000007824 */ /* 0x000fcc00078e02ff */
[----:B------:R-:W4:Y:S01]  /*0ef0*/  LDC R0, c[0x0][R0+0x2a0] ;  /* 0x0000a80000007b82 */ /* 0x000f220000000800 */
[----:B------:R-:W-:Y:S01]  /*0f00*/  PRMT R8, RZ, 0x7610, R8 ;  /* 0x00007610ff087816 */ /* 0x000fe20000000008 */
[----:B------:R-:W3:Y:S01]  /*0f10*/  S2R R20, SR_CTAID.Y ;  /* 0x0000000000147919 */ /* 0x000ee20000002600 */
[----:B------:R-:W-:-:S05]  /*0f20*/  CS2R.32 R60, SR_CgaSize ;  /* 0x00000000003c7805 */ /* 0x000fca0000008a00 */
[----:B------:R-:W-:-:S05]  /*0f30*/  IMAD R60, R60, -0xa0, RZ ;  /* 0xffffff603c3c7824 */ /* 0x000fca00078e02ff */
[----:B--2---:R-:W-:-:S14]  /*0f40*/  R2UR UR7, R60 ;  /* 0x000000003c0772ca */ /* 0x004fdc00000e0000 */
[----:B------:R-:W2:Y:S01]  /*0f50*/  LDCU UR7, c[0x0][UR7+0x2b4] ;  /* 0x00005680070777ac */ /* 0x000ea20008000800 */
[----:B------:R-:W-:Y:S01]  /*0f60*/  UISETP.NE.AND UP2, UPT, UR10, 0x2, UPT ;  /* 0x000000020a00788c */ /* 0x000fe2000bf45270 */
[----:B------:R-:W3:Y:S01]  /*0f70*/  LDC R9, c[0x0][0xb24] ;  /* 0x0002c900ff097b82 */ /* 0x000ee20000000800 */
[----:B------:R-:W-:-:S05]  /*0f80*/  CS2R.32 R58, SR_CgaSize ;  /* 0x00000000003a7805 */ /* 0x000fca0000008a00 */
[----:B------:R-:W-:-:S06]  /*0f90*/  IMAD R58, R58, -0xa0, RZ ;  /* 0xffffff603a3a7824 */ /* 0x000fcc00078e02ff */
[----:B------:R-:W4:Y:S08]  /*0fa0*/  LDC R58, c[0x0][R58+0x2a4] ;  /* 0x0000a9003a3a7b82 */ /* 0x000f300000000800 */
[----:B------:R-:W4:Y:S01]  /*0fb0*/  LDC R26, c[0x0][0xb24] ;  /* 0x0002c900ff1a7b82 */ /* 0x000f220000000800 */
[----:B-1----:R-:W-:Y:S01]  /*0fc0*/  I2FP.F32.U32 R4, R11 ;  /* 0x0000000b00047245 */ /* 0x002fe20000201000 */
[----:B------:R-:W-:-:S06]  /*0fd0*/  IMAD.MOV.U32 R21, RZ, RZ, R11 ;  /* 0x000000ffff157224 */ /* 0x000fcc00078e000b */
[----:B------:R-:W1:Y:S01]  /*0fe0*/  S2UR UR36, SR_CTAID.Z ;  /* 0x00000000002479c3 */ /* 0x000e620000002700 */
[----:B---3--:R-:W-:Y:S02]  /*0ff0*/  ISETP.GE.AND P0, PT, R9, 0x1, PT ;  /* 0x000000010900780c */ /* 0x008fe40003f06270 */
[----:B------:R-:W-:Y:S01]  /*1000*/  I2FP.F32.U32 R2, R20 ;  /* 0x0000001400027245 */ /* 0x000fe20000201000 */
[----:B------:R-:W-:-:S04]  /*1010*/  FMUL R4, R4, UR8 ;  /* 0x0000000804047c20 */ /* 0x000fc80008400000 */
[----:B--2---:R-:W-:Y:S01]  /*1020*/  FMUL R2, R2, UR7 ;  /* 0x0000000702027c20 */ /* 0x004fe20008400000 */
[----:B------:R-:W2:Y:S01]  /*1030*/  F2I.U32.TRUNC.NTZ R60, R4 ;  /* 0x00000004003c7305 */ /* 0x000ea2000020f000 */
[----:B------:R-:W3:Y:S07]  /*1040*/  LDCU UR7, c[0x0][0xb30] ;  /* 0x00016600ff0777ac */ /* 0x000eee0008000800 */
[----:B------:R-:W1:Y:S01]  /*1050*/  F2I.U32.TRUNC.NTZ R3, R2 ;  /* 0x0000000200037305 */ /* 0x000e62000020f000 */
[----:B--2---:R-:W-:-:S04]  /*1060*/  IMAD.MOV R60, RZ, RZ, -R60 ;  /* 0x000000ffff3c7224 */ /* 0x004fc800078e0a3c */
[----:B----4-:R-:W-:Y:S01]  /*1070*/  IMAD R60, R0, R60, R11 ;  /* 0x0000003c003c7224 */ /* 0x010fe200078e020b */
[----:B------:R-:W-:Y:S01]  /*1080*/  PRMT R0, RZ, 0x7610, R0 ;  /* 0x00007610ff007816 */ /* 0x000fe20000000000 */
[----:B---3--:R-:W-:Y:S01]  /*1090*/  UISETP.NE.AND UP3, UPT, UR7, 0x1, UPT ;  /* 0x000000010700788c */ /* 0x008fe2000bf65270 */
[----:B-1----:R-:W-:-:S05]  /*10a0*/  IADD3 R3, PT, PT, -R3, RZ, RZ ;  /* 0x000000ff03037210 */ /* 0x002fca0007ffe1ff */
[----:B------:R-:W-:Y:S01]  /*10b0*/  IMAD R58, R58, R3, R20 ;  /* 0x000000033a3a7224 */ /* 0x000fe200078e0214 */
[----:B------:R-:W-:Y:S06]  /*10c0*/  BRA.U UP4, `(.L_x_17) ;  /* 0x0000000104247547 */ /* 0x000fec000b800000 */
[----:B------:R-:W-:Y:S01]  /*10d0*/  ISETP.NE.AND P1, PT, R58, RZ, PT ;  /* 0x000000ff3a00720c */ /* 0x000fe20003f25270 */
[----:B------:R-:W-:Y:S01]  /*10e0*/  IMAD.MOV.U32 R0, RZ, RZ, 0x3 ;  /* 0x00000003ff007424 */ /* 0x000fe200078e00ff */
[C---:B------:R-:W-:Y:S02]  /*10f0*/  LOP3.LUT R3, R60.reuse, 0xfffffffe, RZ, 0xc0, !PT ;  /* 0xfffffffe3c037812 */ /* 0x040fe400078ec0ff */
[----:B------:R-:W-:Y:S02]  /*1100*/  ISETP.LT.U32.OR P1, PT, R60, 0x2, !P1 ;  /* 0x000000023c00780c */ /* 0x000fe40004f21470 */
[----:B------:R-:W-:Y:S02]  /*1110*/  SHF.L.U32 R0, R0, R3, RZ ;  /* 0x0000000300007219 */ /* 0x000fe400000006ff */
[----:B------:R-:W-:Y:S02]  /*1120*/  SEL R5, RZ, 0x1, !P1 ;  /* 0x00000001ff057807 */ /* 0x000fe40004800000 */
[----:B------:R-:W-:-:S05]  /*1130*/  SEL R2, RZ, 0x2, !P1 ;  /* 0x00000002ff027807 */ /* 0x000fca0004800000 */
[----:B------:R-:W-:-:S05]  /*1140*/  IMAD.IADD R2, R5, 0x1, R2 ;  /* 0x0000000105027824 */ /* 0x000fca00078e0202 */
[----:B------:R-:W-:Y:S02]  /*1150*/  PRMT R8, R2, 0x7610, R8 ;  /* 0x0000761002087816 */ /* 0x000fe40000000008 */
.L_x_17:
[----:B------:R-:W-:Y:S05]  /*1160*/  @!P0 BRA `(.L_x_18) ;  /* 0x0000000000b88947 */ /* 0x000fea0003800000 */
[----:B------:R-:W1:Y:S01]  /*1170*/  LDC.64 R4, c[0x0][0xb18] ;  /* 0x0002c600ff047b82 */ /* 0x000e620000000a00 */
[----:B------:R-:W-:-:S07]  /*1180*/  ISETP.NE.AND P0, PT, R9, 0x1, PT ;  /* 0x000000010900780c */ /* 0x000fce0003f05270 */
[----:B------:R-:W2:Y:S08]  /*1190*/  LDC R14, c[0x0][0xb0c] ;  /* 0x0002c300ff0e7b82 */ /* 0x000eb00000000800 */
[----:B------:R-:W3:Y:S08]  /*11a0*/  LDC R13, c[0x0][0x370] ;  /* 0x0000dc00ff0d7b82 */ /* 0x000ef00000000800 */
[----:B------:R-:W4:Y:S01]  /*11b0*/  LDC R16, c[0x0][0x374] ;  /* 0x0000dd00ff107b82 */ /* 0x000f220000000800 */
[----:B-1----:R-:W-:-:S07]  /*11c0*/  ISETP.NE.AND P1, PT, R4, 0x1, PT ;  /* 0x000000010400780c */ /* 0x002fce0003f25270 */
[----:B------:R-:W3:Y:S01]  /*11d0*/  LDC.64 R6, c[0x0][0xb10] ;  /* 0x0002c400ff067b82 */ /* 0x000ee20000000a00 */
[----:B--2---:R-:W-:-:S07]  /*11e0*/  ISETP.NE.AND P2, PT, R14, 0x1, PT ;  /* 0x000000010e00780c */ /* 0x004fce0003f45270 */
[----:B------:R-:W1:Y:S08]  /*11f0*/  LDC R12, c[0x0][0xb20] ;  /* 0x0002c800ff0c7b82 */ /* 0x000e700000000800 */
[----:B------:R-:W2:Y:S01]  /*1200*/  LDC.64 R2, c[0x0][0xb28] ;  /* 0x0002ca00ff027b82 */ /* 0x000ea20000000a00 */
[----:B----4-:R-:W-:-:S04]  /*1210*/  IMAD.HI.U32 R15, R16, R5, RZ ;  /* 0x00000005100f7227 */ /* 0x010fc800078e00ff */
[----:B------:R-:W-:-:S04]  /*1220*/  IMAD.HI.U32 R5, R20, R5, RZ ;  /* 0x0000000514057227 */ /* 0x000fc800078e00ff */
[----:B---3--:R-:W-:-:S04]  /*1230*/  IMAD.HI.U32 R18, R13, R6, RZ ;  /* 0x000000060d127227 */ /* 0x008fc800078e00ff */
[C---:B------:R-:W-:Y:S01]  /*1240*/  IMAD.HI.U32 R22, R11.reuse, R6, RZ ;  /* 0x000000060b167227 */ /* 0x040fe200078e00ff */
[-C--:B------:R-:W-:Y:S02]  /*1250*/  @P2 SHF.R.U32.HI R13, RZ, R7.reuse, R18 ;  /* 0x00000007ff0d2219 */ /* 0x080fe40000011612 */
[-C--:B-1----:R-:W-:Y:S02]  /*1260*/  @P1 SHF.R.U32.HI R16, RZ, R12.reuse, R15 ;  /* 0x0000000cff101219 */ /* 0x082fe4000001160f */
[----:B------:R-:W-:Y:S02]  /*1270*/  SHF.R.U32.HI R5, RZ, R12, R5 ;  /* 0x0000000cff057219 */ /* 0x000fe40000011605 */
[----:B------:R-:W-:Y:S02]  /*1280*/  SHF.R.U32.HI R22, RZ, R7, R22 ;  /* 0x00000007ff167219 */ /* 0x000fe40000011616 */
[----:B------:R-:W-:Y:S01]  /*1290*/  SEL R5, R20, R5, !P1 ;  /* 0x0000000514057207 */ /* 0x000fe20004800000 */
[----:B--2---:R-:W-:Y:S01]  /*12a0*/  IMAD.HI.U32 R18, R16, R2, RZ ;  /* 0x0000000210127227 */ /* 0x004fe200078e00ff */
[----:B------:R-:W-:-:S02]  /*12b0*/  SEL R21, R11, R22, !P2 ;  /* 0x000000160b157207 */ /* 0x000fc40005000000 */
[----:B------:R-:W-:Y:S01]  /*12c0*/  IADD3 R7, PT, PT, -R5, RZ, RZ ;  /* 0x000000ff05077210 */ /* 0x000fe20007ffe1ff */
[----:B------:R-:W-:Y:S01]  /*12d0*/  IMAD.HI.U32 R6, R13, R2, RZ ;  /* 0x000000020d067227 */ /* 0x000fe200078e00ff */
[----:B------:R-:W-:-:S03]  /*12e0*/  @P0 SHF.R.U32.HI R16, RZ, R3, R18 ;  /* 0x00000003ff100219 */ /* 0x000fc60000011612 */
[----:B------:R-:W-:Y:S01]  /*12f0*/  IMAD R7, R4, R7, R20 ;  /* 0x0000000704077224 */ /* 0x000fe200078e0214 */
[----:B------:R-:W-:Y:S01]  /*1300*/  @P0 SHF.R.U32.HI R13, RZ, R3, R6 ;  /* 0x00000003ff0d0219 */ /* 0x000fe20000011606 */
[----:B------:R-:W-:-:S04]  /*1310*/  IMAD R16, R16, R9, RZ ;  /* 0x0000000910107224 */ /* 0x000fc800078e02ff */
[----:B------:R-:W-:Y:S01]  /*1320*/  IMAD R6, R13, R9, RZ ;  /* 0x000000090d067224 */ /* 0x000fe200078e02ff */
[----:B------:R-:W-:-:S04]  /*1330*/  ISETP.GE.AND P1, PT, R5, R16, PT ;  /* 0x000000100500720c */ /* 0x000fc80003f26270 */
[----:B------:R-:W-:Y:S01]  /*1340*/  ISETP.GE.OR P1, PT, R21, R6, P1 ;  /* 0x000000061500720c */ /* 0x000fe20000f26670 */
[----:B------:R-:W-:-:S05]  /*1350*/  IMAD.HI.U32 R6, R5, R2, RZ ;  /* 0x0000000205067227 */ /* 0x000fca00078e00ff */
[----:B------:R-:W-:-:S04]  /*1360*/  SHF.R.U32.HI R6, RZ, R3, R6 ;  /* 0x00000003ff067219 */ /* 0x000fc80000011606 */
[----:B------:R-:W-:-:S03]  /*1370*/  SEL R6, R5, R6, !P0 ;  /* 0x0000000605067207 */ /* 0x000fc60004000000 */
[----:B------:R-:W-:Y:S01]  /*1380*/  @!P1 IMAD.HI.U32 R12, R21, R2, RZ ;  /* 0x00000002150c9227 */ /* 0x000fe200078e00ff */
[----:B------:R-:W-:-:S04]  /*1390*/  IADD3 R2, PT, PT, -R6, RZ, RZ ;  /* 0x000000ff06027210 */ /* 0x000fc80007ffe1ff */
[----:B------:R-:W-:Y:S01]  /*13a0*/  @!P1 SHF.R.U32.HI R12, RZ, R3, R12 ;  /* 0x00000003ff0c9219 */ /* 0x000fe2000001160c */
[----:B------:R-:W-:-:S03]  /*13b0*/  IMAD R2, R9, R2, R5 ;  /* 0x0000000209027224 */ /* 0x000fc600078e0205 */
[----:B------:R-:W-:-:S05]  /*13c0*/  @!P1 SEL R3, R21, R12, !P0 ;  /* 0x0000000c15039207 */ /* 0x000fca0004000000 */
[--C-:B------:R-:W-:Y:S02]  /*13d0*/  @!P1 IMAD.IADD R6, R6, 0x1, -R3.reuse ;  /* 0x0000000106069824 */ /* 0x100fe400078e0a03 */
[----:B------:R-:W-:Y:S01]  /*13e0*/  @!P1 IMAD R3, R2, R13, R3 ;  /* 0x0000000d02039224 */ /* 0x000fe200078e0203 */
[----:B------:R-:W-:Y:S01]  /*13f0*/  IADD3 R2, PT, PT, -R21, RZ, RZ ;  /* 0x000000ff15027210 */ /* 0x000fe20007ffe1ff */
[----:B------:R-:W-:Y:S02]  /*1400*/  @!P1 IMAD R5, R6, R9, R21 ;  /* 0x0000000906059224 */ /* 0x000fe400078e0215 */
[----:B------:R-:W-:Y:S02]  /*1410*/  @!P1 IMAD.MOV.U32 R21, RZ, RZ, R3 ;  /* 0x000000ffff159224 */ /* 0x000fe400078e0003 */
[----:B------:R-:W-:Y:S02]  /*1420*/  IMAD R2, R14, R2, R11 ;  /* 0x000000020e027224 */ /* 0x000fe400078e020b */
[----:B------:R-:W-:-:S02]  /*1430*/  IMAD R20, R5, R4, R7 ;  /* 0x0000000405147224 */ /* 0x000fc400078e0207 */
[----:B------:R-:W-:Y:S02]  /*1440*/  IMAD R21, R21, R14, R2 ;  /* 0x0000000e15157224 */ /* 0x000fe400078e0202 */
.L_x_18:
[----:B------:R-:W-:Y:S05]  /*1450*/  BRA.U UP3, `(.L_x_19) ;  /* 0x0000000103407547 */ /* 0x000fea000b800000 */
[----:B------:R-:W1:Y:S08]  /*1460*/  LDC.64 R4, c[0x0][0xb10] ;  /* 0x0002c400ff047b82 */ /* 0x000e700000000a00 */
[----:B------:R-:W2:Y:S08]  /*1470*/  LDC.64 R2, c[0x0][0xb18] ;  /* 0x0002c600ff027b82 */ /* 0x000eb00000000a00 */
[----:B------:R-:W3:Y:S08]  /*1480*/  LDC R6, c[0x0][0xb20] ;  /* 0x0002c800ff067b82 */ /* 0x000ef00000000800 */
[----:B------:R-:W4:Y:S01]  /*1490*/  LDC R12, c[0x0][0xb0c] ;  /* 0x0002c300ff0c7b82 */ /* 0x000f220000000800 */
[----:B-1----:R-:W-:-:S05]  /*14a0*/  IMAD.HI.U32 R4, R21, R4, RZ ;  /* 0x0000000415047227 */ /* 0x002fca00078e00ff */
[----:B------:R-:W-:Y:S01]  /*14b0*/  SHF.R.U32.HI R4, RZ, R5, R4 ;  /* 0x00000005ff047219 */ /* 0x000fe20000011604 */
[----:B--2---:R-:W-:Y:S01]  /*14c0*/  IMAD.HI.U32 R3, R20, R3, RZ ;  /* 0x0000000314037227 */ /* 0x004fe200078e00ff */
[----:B------:R-:W-:-:S04]  /*14d0*/  ISETP.NE.AND P0, PT, R2, 0x1, PT ;  /* 0x000000010200780c */ /* 0x000fc80003f05270 */
[----:B---3--:R-:W-:-:S04]  /*14e0*/  SHF.R.U32.HI R3, RZ, R6, R3 ;  /* 0x00000006ff037219 */ /* 0x008fc80000011603 */
[----:B------:R-:W-:Y:S02]  /*14f0*/  SEL R3, R20, R3, !P0 ;  /* 0x0000000314037207 */ /* 0x000fe40004000000 */
[----:B----4-:R-:W-:-:S04]  /*1500*/  ISETP.NE.AND P1, PT, R12, 0x1, PT ;  /* 0x000000010c00780c */ /* 0x010fc80003f25270 */
[----:B------:R-:W-:-:S05]  /*1510*/  SEL R6, R21, R4, !P1 ;  /* 0x0000000415067207 */ /* 0x000fca0004800000 */
[----:B------:R-:W-:Y:S02]  /*1520*/  IMAD.IADD R4, R3, 0x1, -R6 ;  /* 0x0000000103047824 */ /* 0x000fe400078e0a06 */
[----:B------:R-:W-:Y:S02]  /*1530*/  IMAD.IADD R3, R6, 0x1, -R3 ;  /* 0x0000000106037824 */ /* 0x000fe400078e0a03 */
[----:B------:R-:W-:Y:S02]  /*1540*/  IMAD R21, R4, R12, R21 ;  /* 0x0000000c04157224 */ /* 0x000fe400078e0215 */
[----:B------:R-:W-:Y:S02]  /*1550*/  IMAD R20, R3, R2, R20 ;  /* 0x0000000203147224 */ /* 0x000fe400078e0214 */
.L_x_19:
[----:B------:R-:W-:Y:S05]  /*1560*/  BRA.U !UP1, `(.L_x_20) ;  /* 0x00000001090c7547 */ /* 0x000fea000b800000 */
[----:B------:R-:W-:Y:S01]  /*1570*/  UCGABAR_WAIT ;  /* 0x0000000000007dc7 */ /* 0x000fe20008000000 */
[----:B------:R-:W-:Y:S01]  /*1580*/  CCTL.IVALL ;  /* 0x00000000ff00798f */ /* 0x000fe20002000000 */
[----:B------:R-:W-:Y:S05]  /*1590*/  BRA `(.L_x_21) ;  /* 0x0000000000047947 */ /* 0x000fea0003800000 */
.L_x_20:
[----:B------:R-:W-:Y:S06]  /*15a0*/  BAR.SYNC.DEFER_BLOCKING 0x0 ;  /* 0x0000000000007b1d */ /* 0x000fec0000010000 */
.L_x_21:
[----:B------:R-:W-:Y:S05]  /*15b0*/  BRA.U UP2, `(.L_x_22) ;  /* 0x0000001502487547 */ /* 0x000fea000b800000 */
[----:B------:R-:W1:Y:S01]  /*15c0*/  LDCU UR4, c[0x0][0x38c] ;  /* 0x00007180ff0477ac */ /* 0x000e620008000800 */
[----:B------:R-:W2:Y:S01]  /*15d0*/  LDC R9, c[0x0][0x370] ;  /* 0x0000dc00ff097b82 */ /* 0x000ea20000000800 */
[----:B------:R-:W-:Y:S01]  /*15e0*/  IMAD.SHL.U32 R16, R11, 0x40, RZ ;  /* 0x000000400b107824 */ /* 0x000fe200078e00ff */
[----:B------:R-:W-:Y:S01]  /*15f0*/  PLOP3.LUT P1, PT, PT, PT, UP5, 0x80, 0x8 ;  /* 0x000000000008781c */ /* 0x000fe20003f2f058 */
[----:B------:R-:W-:Y:S01]  /*1600*/  HFMA2 R12, -RZ, RZ, 0, 0 ;  /* 0x00000000ff0c7431 */ /* 0x000fe200000001ff */
[----:B------:R-:W-:Y:S01]  /*1610*/  UISETP.NE.AND UP1, UPT, UR10, URZ, UPT ;  /* 0x000000ff0a00728c */ /* 0x000fe2000bf25270 */
[----:B------:R-:W-:Y:S01]  /*1620*/  ISETP.NE.AND P4, PT, R10, RZ, P5 ;  /* 0x000000ff0a00720c */ /* 0x000fe20002f85270 */
[----:B------:R-:W-:Y:S01]  /*1630*/  IMAD.MOV.U32 R15, RZ, RZ, 0x1 ;  /* 0x00000001ff0f7424 */ /* 0x000fe200078e00ff */
[----:B------:R-:W-:Y:S01]  /*1640*/  PLOP3.LUT P1, PT, P1, PT, PT, 0x8, 0x80 ;  /* 0x000000000080781c */ /* 0x000fe20000f2e170 */
[----:B------:R-:W3:Y:S01]  /*1650*/  LDC R0, c[0x0][0x374] ;  /* 0x0000dd00ff007b82 */ /* 0x000ee20000000800 */
[----:B------:R-:W-:Y:S01]  /*1660*/  IMAD.MOV.U32 R14, RZ, RZ, RZ ;  /* 0x000000ffff0e7224 */ /* 0x000fe200078e00ff */
[----:B------:R-:W-:Y:S01]  /*1670*/  MOV R8, 0x1 ;  /* 0x0000000100087802 */ /* 0x000fe20000000f00 */
[----:B------:R-:W-:Y:S01]  /*1680*/  IMAD.MOV.U32 R10, RZ, RZ, RZ ;  /* 0x000000ffff0a7224 */ /* 0x000fe200078e00ff */
[----:B------:R-:W-:Y:S01]  /*1690*/  LOP3.LUT R16, R16, 0x40, RZ, 0xc0, !PT ;  /* 0x0000004010107812 */ /* 0x000fe200078ec0ff */
[----:B------:R-:W4:Y:S01]  /*16a0*/  LDCU.64 UR14, c[0x0][0x348] ;  /* 0x00006900ff0e77ac */ /* 0x000f220008000a00 */
[----:B-1----:R-:W-:-:S02]  /*16b0*/  UIADD3 UR5, UPT, UPT, UR4, 0x7f, URZ ;  /* 0x0000007f04057890 */ /* 0x002fc4000fffe0ff */
[----:B------:R-:W-:Y:S02]  /*16c0*/  USEL UR22, UR6, 0x2, UP1 ;  /* 0x0000000206167887 */ /* 0x000fe40008800000 */
[----:B------:R-:W-:Y:S01]  /*16d0*/  USHF.R.S32.HI UR7, URZ, 0x1f, UR5 ;  /* 0x0000001fff077899 */ /* 0x000fe20008011405 */
[----:B------:R-:W-:-:S03]  /*16e0*/  UMOV UR23, URZ ;  /* 0x000000ff00177c82 */ /* 0x000fc60008000000 */
[----:B------:R-:W-:Y:S02]  /*16f0*/  ULEA.HI UR7, UR7, UR5, URZ, 0x7 ;  /* 0x0000000507077291 */ /* 0x000fe4000f8f38ff */
[----:B------:R-:W-:Y:S02]  /*1700*/  UIADD3 UR5, UPT, UPT, UR4, -0x1, URZ ;  /* 0xffffffff04057890 */ /* 0x000fe4000fffe0ff */
[----:B------:R-:W-:Y:S02]  /*1710*/  USHF.R.S32.HI UR7, URZ, 0x7, UR7 ;  /* 0x00000007ff077899 */ /* 0x000fe40008011407 */
[----:B------:R-:W-:Y:S02]  /*1720*/  UISETP.GE.U32.AND UP2, UPT, UR5, -0xff, UPT ;  /* 0xffffff010500788c */ /* 0x000fe4000bf46070 */
[----:B------:R-:W-:Y:S02]  /*1730*/  UISETP.LT.U32.AND UP0, UPT, UR7, 0x6, UPT ;  /* 0x000000060700788c */ /* 0x000fe4000bf01070 */
[----:B------:R-:W-:-:S02]  /*1740*/  UIADD3 UR4, UPT, UPT, UR4, 0xfe, URZ ;  /* 0x000000fe04047890 */ /* 0x000fc4000fffe0ff */
[----:B------:R-:W-:-:S04]  /*1750*/  USEL UR5, UR7, 0x6, UP0 ;  /* 0x0000000607057887 */ /* 0x000fc80008000000 */
[----:B------:R-:W-:Y:S02]  /*1760*/  UIADD3 UR21, UPT, UPT, UR5, -0x1, URZ ;  /* 0xffffffff05157890 */ /* 0x000fe4000fffe0ff */
[----:B------:R-:W-:Y:S02]  /*1770*/  @UP2 UIADD3 UR21, UPT, UPT, UR5, URZ, URZ ;  /* 0x000000ff05152290 */ /* 0x000fe4000fffe0ff */
[----:B------:R-:W-:Y:S02]  /*1780*/  UIADD3 UR29, UPT, UPT, UR7, -UR5, URZ ;  /* 0x80000005071d7290 */ /* 0x000fe4000fffe0ff */
[----:B------:R-:W-:Y:S02]  /*1790*/  UIADD3 UR13, UPT, UPT, UR21, 0x1, URZ ;  /* 0x00000001150d7890 */ /* 0x000fe4000fffe0ff */
[----:B--2-4-:R-:W-:-:S12]  /*17a0*/  UIADD3 UR21, UPT, UPT, -UR21, URZ, URZ ;  /* 0x000000ff15157290 */ /* 0x014fd8000fffe1ff */
.L_x_42:
[----:B------:R-:W-:Y:S01]  /*17b0*/  UISETP.NE.AND UP0, UPT, UR37, URZ, UPT ;  /* 0x000000ff2500728c */ /* 0x000fe2000bf05270 */
[----:B------:R-:W1:Y:S08]  /*17c0*/  S2UR UR37, SR_CgaCtaId ;  /* 0x00000000002579c3 */ /* 0x000e700000008800 */
[----:B------:R-:W-:Y:S05]  /*17d0*/  BRA.U UP0, `(.L_x_23) ;  /* 0x0000000100347547 */ /* 0x000fea000b800000 */
[----:B------:R-:W2:Y:S01]  /*17e0*/  S2R R2, SR_CgaCtaId ;  /* 0x0000000000027919 */ /* 0x000ea20000008800 */
[----:B------:R-:W-:-:S04]  /*17f0*/  MOV R3, 0x400 ;  /* 0x0000040000037802 */ /* 0x000fc80000000f00 */
[----:B--2---:R-:W-:Y:S02]  /*1800*/  LEA R3, R2, R3, 0x18 ;  /* 0x0000000302037211 */ /* 0x004fe400078ec0ff */
[----:B------:R-:W-:-:S03]  /*1810*/  SHF.L.U32 R2, R8, 0x1f, RZ ;  /* 0x0000001f08027819 */ /* 0x000fc600000006ff */
[----:B------:R-:W-:-:S04]  /*1820*/  IMAD R3, R10, 0x8, R3 ;  /* 0x000000080a037824 */ /* 0x000fc800078e0203 */
[----:B------:R-:W2:Y:S02]  /*1830*/  SYNCS.PHASECHK.TRANS64.TRYWAIT P0, [R3+URZ+0x120], R2 ;  /* 0x00012002030075a7 */ /* 0x000ea400080011ff */
[----:B--2---:R-:W-:Y:S05]  /*1840*/  @!P0 BRA `(.L_x_24) ;  /* 0x0000007400108947 */ /* 0x004fea0003800000 */
.L_x_151:
[----:B------:R-:W-:Y:S01]  /*1850*/  VIADD R10, R10, 0x1 ;  /* 0x000000010a0a7836 */ /* 0x000fe20000000000 */
[----:B------:R2:W-:Y:S04]  /*1860*/  SYNCS.ARRIVE.TRANS64.A1T0 RZ, [R3+URZ+0x110], RZ ;  /* 0x000110ff03ff79a7 */ /* 0x0005e800081000ff */
[----:B------:R-:W-:-:S04]  /*1870*/  ISETP.NE.AND P0, PT, R10, 0x2, PT ;  /* 0x000000020a00780c */ /* 0x000fc80003f05270 */
[----:B------:R-:W-:Y:S02]  /*1880*/  SEL R10, R10, RZ, P0 ;  /* 0x000000ff0a0a7207 */ /* 0x000fe40000000000 */
[----:B--2---:R-:W-:-:S04]  /*1890*/  SEL R3, RZ, 0x1, P0 ;  /* 0x00000001ff037807 */ /* 0x004fc80000000000 */
[----:B------:R-:W-:-:S07]  /*18a0*/  LOP3.LUT R8, R8, R3, RZ, 0x3c, !PT ;  /* 0x0000000308087212 */ /* 0x000fce00078e3cff */
.L_x_23:
[----:B------:R-:W-:Y:S01]  /*18b0*/  UMOV UR6, 0x400 ;  /* 0x0000040000067882 */ /* 0x000fe20000000000 */
[----:B------:R-:W-:Y:S01]  /*18c0*/  LEA.HI R3, R21, R21, RZ, 0x1 ;  /* 0x0000001515037211 */ /* 0x000fe200078f08ff */
[----:B-1----:R-:W-:Y:S01]  /*18d0*/  ULEA UR6, UR37, UR6, 0x18 ;  /* 0x0000000625067291 */ /* 0x002fe2000f8ec0ff */
[----:B------:R-:W-:Y:S01]  /*18e0*/  SHF.L.U32 R2, R15, 0x1f, RZ ;  /* 0x0000001f0f027819 */ /* 0x000fe200000006ff */
[----:B------:R-:W-:Y:S01]  /*18f0*/  UISETP.GE.U32.AND UP0, UPT, UR4, 0xff, UPT ;  /* 0x000000ff0400788c */ /* 0x000fe2000bf06070 */
[C---:B------:R-:W-:Y:S01]  /*1900*/  R2UR UR9, R16.reuse ;  /* 0x00000000100972ca */ /* 0x040fe200000e0000 */
[----:B------:R-:W-:Y:S01]  /*1910*/  ULEA UR8, UR23, UR6, 0x3 ;  /* 0x0000000617087291 */ /* 0x000fe2000f8e18ff */
[----:B------:R-:W-:Y:S01]  /*1920*/  IMAD.SHL.U32 R3, R3, 0x40, RZ ;  /* 0x0000004003037824 */ /* 0x000fe200078e00ff */
[----:B------:R-:W-:Y:S01]  /*1930*/  R2UR UR19, R16 ;  /* 0x00000000101372ca */ /* 0x000fe200000e0000 */
[----:B------:R-:W-:-:S03]  /*1940*/  UMOV UR30, URZ ;  /* 0x000000ff001e7c82 */ /* 0x000fc60008000000 */
[----:B------:R-:W-:-:S03]  /*1950*/  R2UR UR35, R3 ;  /* 0x00000000032372ca */ /* 0x000fc600000e0000 */
[----:B------:R1:W2:Y:S01]  /*1960*/  SYNCS.PHASECHK.TRANS64.TRYWAIT P0, [UR8+0x30], R2 ;  /* 0x00003002ff0075a7 */ /* 0x0002a20008001108 */
[----:B------:R-:W-:-:S09]  /*1970*/  R2UR UR8, R20 ;  /* 0x00000000140872ca */ /* 0x000fd200000e0000 */
[----:B------:R-:W-:-:S04]  /*1980*/  ULOP3.LUT UR35, UR9, 0xffffff80, UR35, 0xf8, !UPT ;  /* 0xffffff8009237892 */ /* 0x000fc8000f8ef823 */
[----:B------:R-:W-:Y:S01]  /*1990*/  ULEA UR19, UR8, UR19, 0x7 ;  /* 0x0000001308137291 */ /* 0x000fe2000f8e38ff */
[----:B------:R-:W-:Y:S11]  /*19a0*/  BRA.U !UP0, `(.L_x_25) ;  /* 0x0000000108ec7547 */ /* 0x000ff6000b800000 */
[----:B------:R-:W-:Y:S01]  /*19b0*/  UMOV UR31, UR21 ;  /* 0x00000015001f7c82 */ /* 0x000fe20008000000 */
[----:B------:R-:W-:Y:S01]  /*19c0*/  UMOV UR44, UR23 ;  /* 0x00000017002c7c82 */ /* 0x000fe20008000000 */
[----:B------:R-:W-:-:S05]  /*19d0*/  UMOV UR26, 0x40 ;  /* 0x00000040001a7882 */ /* 0x000fca0000000000 */
.L_x_31:
[----:B------:R-:W-:Y:S01]  /*19e0*/  ULEA UR33, UR44, UR6, 0x3 ;  /* 0x000000062c217291 */ /* 0x000fe2000f8e18ff */
[----:B------:R-:W-:Y:S01]  /*19f0*/  @P5 MOV R3, 0x10000 ;  /* 0x0001000000035802 */ /* 0x000fe20000000f00 */
[----:B-12---:R-:W-:Y:S10]  /*1a00*/  @P0 BRA `(.L_x_26) ;  /* 0x00000000000c0947 */ /* 0x006ff40003800000 */
[----:B------:R-:W-:-:S04]  /*1a10*/  SHF.L.U32 R5, R15, 0x1f, RZ ;  /* 0x0000001f0f057819 */ /* 0x000fc800000006ff */
[----:B------:R-:W2:Y:S02]  /*1a20*/  SYNCS.PHASECHK.TRANS64.TRYWAIT P0, [UR33+0x30], R5 ;  /* 0x00003005ff0075a7 */ /* 0x000ea40008001121 */
[----:B--2---:R-:W-:Y:S05]  /*1a30*/  @!P0 BRA `(.L_x_27) ;  /* 0x0000007000a88947 */ /* 0x004fea0003800000 */
.L_x_26:
[----:B------:R2:W-:Y:S01]  /*1a40*/  @P5 SYNCS.ARRIVE.TRANS64 RZ, [UR33], R3 ;  /* 0x00000003ffff59a7 */ /* 0x0005e20008000021 */
[----:B------:R-:W-:Y:S02]  /*1a50*/  ULOP3.LUT UR8, UR22, 0x2, URZ, 0xfc, !UPT ;  /* 0x0000000216087892 */ /* 0x000fe4000f8efcff */
[----:B------:R-:W-:Y:S02]  /*1a60*/  UIADD3 UR31, UPT, UPT, UR31, 0x1, URZ ;  /* 0x000000011f1f7890 */ /* 0x000fe4000fffe0ff */
[----:B------:R-:W-:Y:S02]  /*1a70*/  UISETP.NE.AND UP0, UPT, UR8, 0x2, UPT ;  /* 0x000000020800788c */ /* 0x000fe4000bf05270 */
[----:B------:R-:W-:-:S07]  /*1a80*/  UISETP.NE.AND UP2, UPT, UR31, 0x1, UPT ;  /* 0x000000011f00788c */ /* 0x000fce000bf45270 */
[----:B------:R-:W-:Y:S05]  /*1a90*/  BRA.U UP0, `(.L_x_28) ;  /* 0x0000000100047547 */ /* 0x000fea000b800000 */
[----:B------:R-:W-:Y:S05]  /*1aa0*/  BPT.TRAP 0x1 ;  /* 0x000000040000795c */ /* 0x000fea0000300000 */
.L_x_28:
[----:B------:R-:W-:Y:S04]  /*1ab0*/  BSSY.RECONVERGENT B0, `(.L_x_29) ;  /* 0x0000003000007945 */ /* 0x000fe80003800200 */
[----:B------:R-:W-:Y:S05]  /*1ac0*/  @!P4 BRA `(.L_x_30) ;  /* 0x000000000004c947 */ /* 0x000fea0003800000 */
[----:B------:R-:W-:Y:S05]  /*1ad0*/  BPT.TRAP 0x1 ;  /* 0x000000040000795c */ /* 0x000fea0000300000 */
.L_x_30:
[----:B------:R-:W-:Y:S05]  /*1ae0*/  BSYNC.RECONVERGENT B0 ;  /* 0x0000000000007941 */ /* 0x000fea0003800200 */
.L_x_29:
[----:B------:R-:W-:Y:S02]  /*1af0*/  UIADD3 UR23, UPT, UPT, UR44, 0x1, URZ ;  /* 0x000000012c177890 */ /* 0x000fe4000fffe0ff */
[----:B------:R-:W-:Y:S02]  /*1b00*/  UIADD3 UR42, UP1, UPT, UR14, 0x80, URZ ;  /* 0x000000800e2a7890 */ /* 0x000fe4000ff3e0ff */
[----:B------:R-:W-:Y:S02]  /*1b10*/  UISETP.NE.AND UP0, UPT, UR23, 0x6, UPT ;  /* 0x000000061700788c */ /* 0x000fe4000bf05270 */
[----:B------:R-:W-:Y:S02]  /*1b20*/  UIADD3 UR34, UPT, UPT, UR26, -0x40, URZ ;  /* 0xffffffc01a227890 */ /* 0x000fe4000fffe0ff */
[----:B------:R-:W-:Y:S02]  /*1b30*/  USEL UR9, URZ, 0x1, UP0 ;  /* 0x00000001ff097887 */ /* 0x000fe40008000000 */
[----:B------:R-:W-:-:S02]  /*1b40*/  USEL UR23, UR23, URZ, UP0 ;  /* 0x000000ff17177287 */ /* 0x000fc40008000000 */
[----:B------:R-:W-:Y:S02]  /*1b50*/  UIADD3 UR40, UP0, UPT, UR14, 0x180, URZ ;  /* 0x000001800e287890 */ /* 0x000fe4000ff1e0ff */
[----:B------:R-:W-:Y:S01]  /*1b60*/  ULEA UR8, UR23, UR6, 0x3 ;  /* 0x0000000617087291 */ /* 0x000fe2000f8e18ff */
[----:B------:R-:W-:Y:S01]  /*1b70*/  LOP3.LUT R15, R15, UR9, RZ, 0x3c, !PT ;  /* 0x000000090f0f7c12 */ /* 0x000fe2000f8e3cff */
[----:B------:R-:W-:Y:S02]  /*1b80*/  ULOP3.LUT UR33, UR33, 0xfefffff8, URZ, 0xc0, !UPT ;  /* 0xfefffff821217892 */ /* 0x000fe4000f8ec0ff */
[----:B------:R-:W-:Y:S01]  /*1b90*/  UIADD3.X UR43, UPT, UPT, URZ, UR15, URZ, UP1, !UPT ;  /* 0x0000000fff2b7290 */ /* 0x000fe20008ffe4ff */
[----:B-1----:R-:W-:Y:S01]  /*1ba0*/  SHF.L.U32 R2, R15, 0x1f, RZ ;  /* 0x0000001f0f027819 */ /* 0x002fe200000006ff */
[----:B------:R-:W-:Y:S01]  /*1bb0*/  UIADD3.X UR41, UPT, UPT, URZ, UR15, URZ, UP0, !UPT ;  /* 0x0000000fff297290 */ /* 0x000fe200087fe4ff */
[----:B------:R-:W-:Y:S02]  /*1bc0*/  UMOV UR38, 0x0 ;  /* 0x0000000000267882 */ /* 0x000fe40000000000 */
[----:B------:R4:W1:Y:S01]  /*1bd0*/  SYNCS.PHASECHK.TRANS64.TRYWAIT P0, [UR8+0x30], R2 ;  /* 0x00003002ff0075a7 */ /* 0x0008620008001108 */
[----:B------:R-:W-:Y:S01]  /*1be0*/  ULEA UR8, UR44, UR6, 0xe ;  /* 0x000000062c087291 */ /* 0x000fe2000f8e70ff */
[----:B------:R-:W-:Y:S01]  /*1bf0*/  UMOV UR39, 0x10000000 ;  /* 0x1000000000277882 */ /* 0x000fe20000000000 */
[----:B------:R-:W-:-:S02]  /*1c00*/  UMOV UR27, UR35 ;  /* 0x00000023001b7c82 */ /* 0x000fc40008000000 */
[----:B------:R-:W-:Y:S02]  /*1c10*/  UIADD3 UR32, UPT, UPT, UR8, 0x4300, URZ ;  /* 0x0000430008207890 */ /* 0x000fe4000fffe0ff */
[----:B------:R-:W-:Y:S02]  /*1c20*/  UIADD3 UR24, UPT, UPT, UR8, 0x6300, URZ ;  /* 0x0000630008187890 */ /* 0x000fe4000fffe0ff */
[----:B------:R-:W-:Y:S02]  /*1c30*/  UIADD3 UR16, UPT, UPT, UR8, 0x1c300, URZ ;  /* 0x0001c30008107890 */ /* 0x000fe4000fffe0ff */
[----:B------:R-:W-:Y:S01]  /*1c40*/  UIADD3 UR8, UPT, UPT, UR8, 0x1e300, URZ ;  /* 0x0001e30008087890 */ /* 0x000fe2000fffe0ff */
[----:B------:R-:W-:Y:S01]  /*1c50*/  UMOV UR28, UR36 ;  /* 0x00000024001c7c82 */ /* 0x000fe20008000000 */
[----:B------:R-:W-:Y:S01]  /*1c60*/  UMOV UR25, UR33 ;  /* 0x0000002100197c82 */ /* 0x000fe20008000000 */
[----:B------:R-:W-:Y:S01]  /*1c70*/  UMOV UR20, UR36 ;  /* 0x0000002400147c82 */ /* 0x000fe20008000000 */
[----:B------:R-:W-:Y:S01]  /*1c80*/  UMOV UR17, UR33 ;  /* 0x0000002100117c82 */ /* 0x000fe20008000000 */
[----:B------:R-:W-:Y:S01]  /*1c90*/  UMOV UR18, UR34 ;  /* 0x0000002200127c82 */ /* 0x000fe20008000000 */
[----:B------:R-:W-:Y:S01]  /*1ca0*/  UTMALDG.3D.2CTA [UR32], [UR42], desc[UR38] ;  /* 0x000026202a0075b4 */ /* 0x000fe20008211000 */
[----:B------:R-:W-:Y:S01]  /*1cb0*/  UMOV UR10, UR26 ;  /* 0x0000001a000a7c82 */ /* 0x000fe20008000000 */
[----:B------:R-:W-:Y:S01]  /*1cc0*/  UMOV UR11, UR19 ;  /* 0x00000013000b7c82 */ /* 0x000fe20008000000 */
[----:B------:R-:W-:Y:S01]  /*1cd0*/  UMOV UR12, UR36 ;  /* 0x00000024000c7c82 */ /* 0x000fe20008000000 */
[----:B------:R-:W-:Y:S01]  /*1ce0*/  UMOV UR9, UR33 ;  /* 0x0000002100097c82 */ /* 0x000fe20008000000 */
[----:B------:R-:W-:Y:S01]  /*1cf0*/  UMOV UR30, UR13 ;  /* 0x0000000d001e7c82 */ /* 0x000fe20008000000 */
[----:B------:R-:W-:Y:S01]  /*1d00*/  UMOV UR44, UR23 ;  /* 0x00000017002c7c82 */ /* 0x000fe20008000000 */
[----:B------:R2:W-:Y:S01]  /*1d10*/  UTMALDG.3D.2CTA [UR24], [UR42], desc[UR38] ;  /* 0x000026182a0075b4 */ /* 0x0005e20008211000 */
[----:B------:R4:W-:Y:S01]  /*1d20*/  UTMALDG.3D.2CTA [UR16], [UR40], desc[UR38] ;  /* 0x00002610280075b4 */ /* 0x0009e20008211000 */
[----:B------:R4:W-:Y:S01]  /*1d30*/  UTMALDG.3D.2CTA [UR8], [UR40], desc[UR38] ;  /* 0x00002608280075b4 */ /* 0x0009e20008211000 */
[----:B--2---:R-:W-:Y:S01]  /*1d40*/  UIADD3 UR26, UPT, UPT, UR26, 0x80, URZ ;  /* 0x000000801a1a7890 */ /* 0x004fe2000fffe0ff */
[----:B----4-:R-:W-:Y:S11]  /*1d50*/  BRA.U UP2, `(.L_x_31) ;  /* 0xfffffffd02207547 */ /* 0x010ff6000b83ffff */
.L_x_25:
[----:B------:R-:W-:Y:S01]  /*1d60*/  ULEA UR8, UR23, UR6, 0x3 ;  /* 0x0000000617087291 */ /* 0x000fe2000f8e18ff */
[----:B-1----:R-:W-:Y:S01]  /*1d70*/  SHF.L.U32 R2, R15, 0x1f, RZ ;  /* 0x0000001f0f027819 */ /* 0x002fe200000006ff */
[----:B------:R-:W-:Y:S01]  /*1d80*/  @!P1 SYNCS.ARRIVE.TRANS64.A1T0 RZ, [UR6+0xa8], RZ ;  /* 0x0000a8ffffff99a7 */ /* 0x000fe20008100006 */
[----:B------:R-:W-:-:S06]  /*1d90*/  UISETP.GT.AND UP0, UPT, UR7, UR5, UPT ;  /* 0x000000050700728c */ /* 0x000fcc000bf04270 */
[----:B--2---:R1:W2:Y:S03]  /*1da0*/  SYNCS.PHASECHK.TRANS64.TRYWAIT P0, [UR8+0x30], R2 ;  /* 0x00003002ff0075a7 */ /* 0x0042a60008001108 */
[----:B------:R-:W-:Y:S05]  /*1db0*/  BRA.U !UP0, `(.L_x_32) ;  /* 0x0000000108e47547 */ /* 0x000fea000b800000 */
[----:B------:R-:W-:Y:S01]  /*1dc0*/  UIADD3 UR31, UPT, UPT, UR29, UR30, URZ ;  /* 0x0000001e1d1f7290 */ /* 0x000fe2000fffe0ff */
[----:B------:R-:W-:-:S11]  /*1dd0*/  UMOV UR44, UR23 ;  /* 0x00000017002c7c82 */ /* 0x000fd60008000000 */
.L_x_38:
[----:B------:R-:W-:Y:S01]  /*1de0*/  ULEA UR33, UR44, UR6, 0x3 ;  /* 0x000000062c217291 */ /* 0x000fe2000f8e18ff */
[----:B--2---:R-:W-:Y:S01]  /*1df0*/  @P5 MOV R3, 0x10000 ;  /* 0x0001000000035802 */ /* 0x004fe20000000f00 */
[----:B-12---:R-:W-:Y:S10]  /*1e00*/  @P0 BRA `(.L_x_33) ;  /* 0x00000000000c0947 */ /* 0x006ff40003800000 */
[----:B------:R-:W-:-:S04]  /*1e10*/  SHF.L.U32 R5, R15, 0x1f, RZ ;  /* 0x0000001f0f057819 */ /* 0x000fc800000006ff */
[----:B------:R-:W2:Y:S02]  /*1e20*/  SYNCS.PHASECHK.TRANS64.TRYWAIT P0, [UR33+0x30], R5 ;  /* 0x00003005ff0075a7 */ /* 0x000ea40008001121 */
[----:B--2---:R-:W-:Y:S05]  /*1e30*/  @!P0 BRA `(.L_x_34) ;  /* 0x0000006c00c08947 */ /* 0x004fea0003800000 */
.L_x_33:
[----:B------:R2:W-:Y:S01]  /*1e40*/  @P5 SYNCS.ARRIVE.TRANS64 RZ, [UR33], R3 ;  /* 0x00000003ffff59a7 */ /* 0x0005e20008000021 */
[----:B------:R-:W-:-:S04]  /*1e50*/  ULOP3.LUT UR8, UR22, 0x2, URZ, 0xfc, !UPT ;  /* 0x0000000216087892 */ /* 0x000fc8000f8efcff */
[----:B------:R-:W-:-:S09]  /*1e60*/  UISETP.NE.AND UP0, UPT, UR8, 0x2, UPT ;  /* 0x000000020800788c */ /* 0x000fd2000bf05270 */
[----:B------:R-:W-:Y:S05]  /*1e70*/  BRA.U UP0, `(.L_x_35) ;  /* 0x0000000100047547 */ /* 0x000fea000b800000 */
[----:B------:R-:W-:Y:S05]  /*1e80*/  BPT.TRAP 0x1 ;  /* 0x000000040000795c */ /* 0x000fea0000300000 */
.L_x_35:
[----:B------:R-:W-:Y:S04]  /*1e90*/  BSSY.RECONVERGENT B0, `(.L_x_36) ;  /* 0x0000003000007945 */ /* 0x000fe80003800200 */
[----:B------:R-:W-:Y:S05]  /*1ea0*/  @!P4 BRA `(.L_x_37) ;  /* 0x000000000004c947 */ /* 0x000fea0003800000 */
[----:B------:R-:W-:Y:S05]  /*1eb0*/  BPT.TRAP 0x1 ;  /* 0x000000040000795c */ /* 0x000fea0000300000 */
.L_x_37:
[----:B------:R-:W-:Y:S05]  /*1ec0*/  BSYNC.RECONVERGENT B0 ;  /* 0x0000000000007941 */ /* 0x000fea0003800200 */
.L_x_36:
[----:B------:R-:W-:Y:S02]  /*1ed0*/  UIADD3 UR23, UPT, UPT, UR44, 0x1, URZ ;  /* 0x000000012c177890 */ /* 0x000fe4000fffe0ff */
[----:B------:R-:W-:Y:S02]  /*1ee0*/  UIADD3 UR42, UP1, UPT, UR14, 0x80, URZ ;  /* 0x000000800e2a7890 */ /* 0x000fe4000ff3e0ff */
[----:B------:R-:W-:Y:S02]  /*1ef0*/  UISETP.NE.AND UP0, UPT, UR23, 0x6, UPT ;  /* 0x000000061700788c */ /* 0x000fe4000bf05270 */
[----:B------:R-:W-:Y:S02]  /*1f00*/  USHF.L.U32 UR34, UR30, 0x7, URZ ;  /* 0x000000071e227899 */ /* 0x000fe400080006ff */
        /* <DEDUP_REMOVED lines=8> */
[----:B------:R-:W-:Y:S02]  /*1f90*/  UIADD3 UR26, UPT, UPT, UR34, 0x40, URZ ;  /* 0x00000040221a7890 */ /* 0x000fe4000fffe0ff */
[----:B------:R-:W-:Y:S01]  /*1fa0*/  UIADD3.X UR41, UPT, UPT, URZ, UR15, URZ, UP0, !UPT ;  /* 0x0000000fff297290 */ /* 0x000fe200087fe4ff */
[----:B------:R4:W1:Y:S01]  /*1fb0*/  SYNCS.PHASECHK.TRANS64.TRYWAIT P0, [UR8+0x30], R2 ;  /* 0x00003002ff0075a7 */ /* 0x0008620008001108 */
[----:B------:R-:W-:Y:S01]  /*1fc0*/  ULEA UR8, UR44, UR6, 0xe ;  /* 0x000000062c087291 */ /* 0x000fe2000f8e70ff */
[----:B------:R-:W-:Y:S01]  /*1fd0*/  UMOV UR38, 0x0 ;  /* 0x0000000000267882 */ /* 0x000fe20000000000 */
[----:B------:R-:W-:-:S02]  /*1fe0*/  UMOV UR39, 0x10000000 ;  /* 0x1000000000277882 */ /* 0x000fc40000000000 */
        /* <DEDUP_REMOVED lines=9> */
[----:B------:R-:W-:Y:S01]  /*2080*/  UMOV UR18, UR34 ;  /* 0x0000002200127c82 */ /* 0x000fe20008000000 */
[----:B------:R4:W-:Y:S01]  /*2090*/  UTMALDG.3D.2CTA [UR32], [UR42], desc[UR38] ;  /* 0x000026202a0075b4 */ /* 0x0009e20008211000 */
[----:B------:R-:W-:Y:S01]  /*20a0*/  UMOV UR11, UR19 ;  /* 0x00000013000b7c82 */ /* 0x000fe20008000000 */
[----:B------:R-:W-:Y:S01]  /*20b0*/  UMOV UR12, UR36 ;  /* 0x00000024000c7c82 */ /* 0x000fe20008000000 */
[----:B------:R-:W-:Y:S01]  /*20c0*/  UMOV UR9, UR33 ;  /* 0x0000002100097c82 */ /* 0x000fe20008000000 */
[----:B------:R-:W-:Y:S01]  /*20d0*/  UMOV UR10, UR26 ;  /* 0x0000001a000a7c82 */ /* 0x000fe20008000000 */
[----:B------:R-:W-:Y:S01]  /*20e0*/  UIADD3 UR30, UPT, UPT, UR30, 0x1, URZ ;  /* 0x000000011e1e7890 */ /* 0x000fe2000fffe0ff */
[----:B------:R-:W-:Y:S01]  /*20f0*/  UMOV UR44, UR23 ;  /* 0x00000017002c7c82 */ /* 0x000fe20008000000 */
[----:B------:R4:W-:Y:S02]  /*2100*/  UTMALDG.3D.2CTA [UR24], [UR42], desc[UR38] ;  /* 0x000026182a0075b4 */ /* 0x0009e40008211000 */
[----:B------:R-:W-:Y:S01]  /*2110*/  UISETP.NE.AND UP0, UPT, UR30, UR31, UPT ;  /* 0x0000001f1e00728c */ /* 0x000fe2000bf05270 */
[----:B------:R4:W-:Y:S01]  /*2120*/  UTMALDG.3D.2CTA [UR16], [UR40], desc[UR38] ;  /* 0x00002610280075b4 */ /* 0x0009e20008211000 */
[----:B------:R4:W-:Y:S07]  /*2130*/  UTMALDG.3D.2CTA [UR8], [UR40], desc[UR38] ;  /* 0x00002608280075b4 */ /* 0x0009ee0008211000 */
[----:B----4-:R-:W-:Y:S05]  /*2140*/  BRA.U UP0, `(.L_x_38) ;  /* 0xfffffffd00247547 */ /* 0x010fea000b83ffff */
.L_x_32:
[----:B-1----:R-:W-:Y:S01]  /*2150*/  LEA R2, R14, UR6, 0x3 ;  /* 0x000000060e027c11 */ /* 0x002fe2000f8e18ff */
[----:B------:R-:W-:Y:S01]  /*2160*/  NOP ;  /* 0x0000000000007918 */ /* 0x000fe20000000000 */
[----:B--2---:R-:W-:Y:S02]  /*2170*/  SHF.L.U32 R3, R12, 0x1f, RZ ;  /* 0x0000001f0c037819 */ /* 0x004fe400000006ff */
[----:B------:R-:W-:Y:S02]  /*2180*/  LEA R4, R14, UR6, 0x4 ;  /* 0x000000060e047c11 */ /* 0x000fe4000f8e20ff */
[----:B------:R-:W1:Y:S02]  /*2190*/  SYNCS.PHASECHK.TRANS64.TRYWAIT P0, [R2+URZ+0xb0], R3 ;  /* 0x0000b003020075a7 */ /* 0x000e6400080011ff */
[----:B-1----:R-:W-:Y:S05]  /*21a0*/  @!P0 BRA `(.L_x_39) ;  /* 0x0000006800fc8947 */ /* 0x002fea0003800000 */
.L_x_154:
[----:B------:R-:W2:Y:S01]  /*21b0*/  LDS.128 R4, [R4+0x140] ;  /* 0x0001400004047984 */ /* 0x000ea20000000c00 */
[----:B------:R-:W-:Y:S01]  /*21c0*/  ISETP.GE.AND P0, PT, R26, 0x1, PT ;  /* 0x000000011a00780c */ /* 0x000fe20003f06270 */
[----:B-1----:R-:W-:Y:S01]  /*21d0*/  VIADD R2, R2, 0xc0 ;  /* 0x000000c002027836 */ /* 0x002fe20000000000 */
[----:B------:R-:W-:Y:S01]  /*21e0*/  @!PT LDS RZ, [RZ] ;  /* 0x00000000fffff984 */ /* 0x000fe20000000800 */
[----:B------:R-:W-:Y:S01]  /*21f0*/  @!PT LDS RZ, [RZ] ;  /* 0x00000000fffff984 */ /* 0x000fe20000000800 */
[----:B------:R-:W-:Y:S01]  /*2200*/  @!PT LDS RZ, [RZ] ;  /* 0x00000000fffff984 */ /* 0x000fe20000000800 */
[----:B------:R-:W-:Y:S01]  /*2210*/  @!PT LDS RZ, [RZ] ;  /* 0x00000000fffff984 */ /* 0x000fe20000000800 */
[----:B------:R1:W-:Y:S06]  /*2220*/  MEMBAR.ALL.CTA ;  /* 0x0000000000007992 */ /* 0x0003ec0000008000 */
[----:B-1----:R-:W1:Y:S01]  /*2230*/  FENCE.VIEW.ASYNC.S ;  /* 0x00000000000073c6 */ /* 0x002e620000000000 */
[----:B------:R-:W-:-:S04]  /*2240*/  PRMT R2, RZ, 0x654, R2 ;  /* 0x00000654ff027816 */ /* 0x000fc80000000002 */
[----:B-1----:R1:W-:Y:S01]  /*2250*/  SYNCS.ARRIVE.TRANS64.RED.A1T0 RZ, [R2+URZ], RZ ;  /* 0x000000ff02ff79a7 */ /* 0x0023e200081004ff */
[----:B--2---:R-:W-:-:S13]  /*2260*/  LOP3.LUT P2, RZ, R6, 0x1, RZ, 0xc0, !PT ;  /* 0x0000000106ff7812 */ /* 0x004fda000784c0ff */
[----:B------:R-:W-:Y:S01]  /*2270*/  @P2 SHF.R.U32.HI R3, RZ, 0x10, R5 ;  /* 0x00000010ff032819 */ /* 0x000fe20000011605 */
[----:B------:R-:W-:Y:S01]  /*2280*/  VOTEU.ANY UP0, P2 ;  /* 0x0000000000ff7886 */ /* 0x000fe20001000100 */
[----:B------:R-:W-:Y:S02]  /*2290*/  @P2 MOV R13, R4 ;  /* 0x00000004000d2202 */ /* 0x000fe40000000f00 */
[----:B------:R-:W-:Y:S02]  /*22a0*/  @P2 R2UR.BROADCAST UR8, R3 ;  /* 0x00000000030822ca */ /* 0x000fe400008e0000 */
[----:B------:R-:W-:-:S11]  /*22b0*/  @P2 LOP3.LUT R11, R5, 0xffff, RZ, 0xc0, !PT ;  /* 0x0000ffff050b2812 */ /* 0x000fd600078ec0ff */
[----:B------:R-:W-:Y:S01]  /*22c0*/  @UP0 UMOV UR36, UR8 ;  /* 0x0000000800240c82 */ /* 0x000fe20008000000 */
[----:B-1----:R-:W-:Y:S05]  /*22d0*/  @!P0 BRA `(.L_x_40) ;  /* 0x0000000000b88947 */ /* 0x002fea0003800000 */
[----:B------:R-:W3:Y:S01]  /*22e0*/  LDC.64 R4, c[0x0][0xb18] ;  /* 0x0002c600ff047b82 */ /* 0x000ee20000000a00 */
[----:B------:R-:W-:-:S07]  /*22f0*/  ISETP.NE.AND P3, PT, R26, 0x1, PT ;  /* 0x000000011a00780c */ /* 0x000fce0003f65270 */
[----:B------:R-:W1:Y:S08]  /*2300*/  LDC.64 R6, c[0x0][0xb10] ;  /* 0x0002c400ff067b82 */ /* 0x000e700000000a00 */
[----:B------:R-:W2:Y:S08]  /*2310*/  LDC R17, c[0x0][0xb20] ;  /* 0x0002c800ff117b82 */ /* 0x000eb00000000800 */
[----:B------:R-:W4:Y:S01]  /*2320*/  LDC R18, c[0x0][0xb0c] ;  /* 0x0002c300ff127b82 */ /* 0x000f220000000800 */
[----:B---3--:R-:W-:Y:S01]  /*2330*/  IMAD.HI.U32 R22, R0, R5, RZ ;  /* 0x0000000500167227 */ /* 0x008fe200078e00ff */
[----:B------:R-:W-:-:S06]  /*2340*/  ISETP.NE.AND P0, PT, R4, 0x1, PT ;  /* 0x000000010400780c */ /* 0x000fcc0003f05270 */
[----:B------:R-:W3:Y:S01]  /*2350*/  LDC.64 R2, c[0x0][0xb28] ;  /* 0x0002ca00ff027b82 */ /* 0x000ee20000000a00 */
[----:B-1----:R-:W-:-:S04]  /*2360*/  IMAD.HI.U32 R20, R9, R6, RZ ;  /* 0x0000000609147227 */ /* 0x002fc800078e00ff */
[----:B------:R-:W-:Y:S01]  /*2370*/  IMAD.HI.U32 R24, R13, R6, RZ ;  /* 0x000000060d187227 */ /* 0x000fe200078e00ff */
[----:B------:R-:W-:Y:S02]  /*2380*/  SHF.R.U32.HI R20, RZ, R7, R20 ;  /* 0x00000007ff147219 */ /* 0x000fe40000011614 */
[----:B--2---:R-:W-:Y:S01]  /*2390*/  SHF.R.U32.HI R19, RZ, R17, R22 ;  /* 0x00000011ff137219 */ /* 0x004fe20000011616 */
[----:B------:R-:W-:Y:S01]  /*23a0*/  IMAD.HI.U32 R22, R11, R5, RZ ;  /* 0x000000050b167227 */ /* 0x000fe200078e00ff */
[----:B------:R-:W-:Y:S02]  /*23b0*/  SHF.R.U32.HI R24, RZ, R7, R24 ;  /* 0x00000007ff187219 */ /* 0x000fe40000011618 */
[----:B------:R-:W-:Y:S02]  /*23c0*/  SEL R19, R0, R19, !P0 ;  /* 0x0000001300137207 */ /* 0x000fe40004000000 */
[----:B------:R-:W-:Y:S02]  /*23d0*/  SHF.R.U32.HI R22, RZ, R17, R22 ;  /* 0x00000011ff167219 */ /* 0x000fe40000011616 */
[----:B----4-:R-:W-:-:S02]  /*23e0*/  ISETP.NE.AND P1, PT, R18, 0x1, PT ;  /* 0x000000011200780c */ /* 0x010fc40003f25270 */
[----:B------:R-:W-:Y:S02]  /*23f0*/  SEL R5, R11, R22, !P0 ;  /* 0x000000160b057207 */ /* 0x000fe40004000000 */
[----:B------:R-:W-:Y:S02]  /*2400*/  SEL R21, R9, R20, !P1 ;  /* 0x0000001409157207 */ /* 0x000fe40004800000 */
[----:B------:R-:W-:Y:S01]  /*2410*/  SEL R7, R13, R24, !P1 ;  /* 0x000000180d077207 */ /* 0x000fe20004800000 */
[----:B---3--:R-:W-:Y:S01]  /*2420*/  IMAD.HI.U32 R20, R19, R2, RZ ;  /* 0x0000000213147227 */ /* 0x008fe200078e00ff */
[----:B------:R-:W-:-:S03]  /*2430*/  IADD3 R17, PT, PT, -R5, RZ, RZ ;  /* 0x000000ff05117210 */ /* 0x000fc60007ffe1ff */
        /* <DEDUP_REMOVED lines=11> */
[----:B------:R-:W-:-:S04]  /*24f0*/  @!P0 IMAD.HI.U32 R20, R7, R2, RZ ;  /* 0x0000000207148227 */ /* 0x000fc800078e00ff */
[----:B------:R-:W-:Y:S01]  /*2500*/  IMAD.MOV R2, RZ, RZ, -R6 ;  /* 0x000000ffff027224 */ /* 0x000fe200078e0a06 */
[----:B------:R-:W-:-:S03]  /*2510*/  @!P0 SHF.R.U32.HI R20, RZ, R3, R20 ;  /* 0x00000003ff148219 */ /* 0x000fc60000011614 */
[----:B------:R-:W-:Y:S01]  /*2520*/  IMAD R2, R26, R2, R5 ;  /* 0x000000021a027224 */ /* 0x000fe200078e0205 */
        /* <DEDUP_REMOVED lines=9> */
.L_x_40:
[----:B------:R-:W1:Y:S02]  /*25c0*/  LDCU UR8, c[0x0][0xb30] ;  /* 0x00016600ff0877ac */ /* 0x000e640008000800 */
[----:B-1----:R-:W-:-:S09]  /*25d0*/  UISETP.NE.AND UP0, UPT, UR8, 0x1, UPT ;  /* 0x000000010800788c */ /* 0x002fd2000bf05270 */
[----:B------:R-:W-:Y:S05]  /*25e0*/  BRA.U UP0, `(.L_x_41) ;  /* 0x0000000100407547 */ /* 0x000fea000b800000 */
[----:B------:R-:W1:Y:S08]  /*25f0*/  LDC.64 R4, c[0x0][0xb10] ;  /* 0x0002c400ff047b82 */ /* 0x000e700000000a00 */
[----:B------:R-:W2:Y:S08]  /*2600*/  LDC.64 R2, c[0x0][0xb18] ;  /* 0x0002c600ff027b82 */ /* 0x000eb00000000a00 */
[----:B------:R-:W4:Y:S08]  /*2610*/  LDC R6, c[0x0][0xb20] ;  /* 0x0002c800ff067b82 */ /* 0x000f300000000800 */
[----:B------:R-:W3:Y:S01]  /*2620*/  LDC R18, c[0x0][0xb0c] ;  /* 0x0002c300ff127b82 */ /* 0x000ee20000000800 */
[----:B-1----:R-:W-:-:S05]  /*2630*/  IMAD.HI.U32 R4, R13, R4, RZ ;  /* 0x000000040d047227 */ /* 0x002fca00078e00ff */
[----:B------:R-:W-:Y:S01]  /*2640*/  SHF.R.U32.HI R4, RZ, R5, R4 ;  /* 0x00000005ff047219 */ /* 0x000fe20000011604 */
[----:B--2---:R-:W-:Y:S01]  /*2650*/  IMAD.HI.U32 R3, R11, R3, RZ ;  /* 0x000000030b037227 */ /* 0x004fe200078e00ff */
[----:B------:R-:W-:-:S04]  /*2660*/  ISETP.NE.AND P0, PT, R2, 0x1, PT ;  /* 0x000000010200780c */ /* 0x000fc80003f05270 */
[----:B----4-:R-:W-:-:S04]  /*2670*/  SHF.R.U32.HI R6, RZ, R6, R3 ;  /* 0x00000006ff067219 */ /* 0x010fc80000011603 */
[----:B------:R-:W-:Y:S02]  /*2680*/  SEL R3, R11, R6, !P0 ;  /* 0x000000060b037207 */ /* 0x000fe40004000000 */
[----:B---3--:R-:W-:-:S04]  /*2690*/  ISETP.NE.AND P1, PT, R18, 0x1, PT ;  /* 0x000000011200780c */ /* 0x008fc80003f25270 */
[----:B------:R-:W-:-:S05]  /*26a0*/  SEL R4, R13, R4, !P1 ;  /* 0x000000040d047207 */ /* 0x000fca0004800000 */
[----:B------:R-:W-:Y:S02]  /*26b0*/  IMAD.IADD R5, R3, 0x1, -R4 ;  /* 0x0000000103057824 */ /* 0x000fe400078e0a04 */
[----:B------:R-:W-:Y:S02]  /*26c0*/  IMAD.IADD R3, R4, 0x1, -R3 ;  /* 0x0000000104037824 */ /* 0x000fe400078e0a03 */
[----:B------:R-:W-:Y:S02]  /*26d0*/  IMAD R13, R5, R18, R13 ;  /* 0x00000012050d7224 */ /* 0x000fe400078e020d */
[----:B------:R-:W-:-:S07]  /*26e0*/  IMAD R11, R3, R2, R11 ;  /* 0x00000002030b7224 */ /* 0x000fce00078e020b */
.L_x_41:
[----:B------:R-:W-:Y:S01]  /*26f0*/  VIADD R14, R14, 0x1 ;  /* 0x000000010e0e7836 */ /* 0x000fe20000000000 */
[----:B------:R-:W-:Y:S01]  /*2700*/  PLOP3.LUT P1, PT, PT, PT, PT, 0x80, 0x8 ;  /* 0x000000000008781c */ /* 0x000fe20003f2f070 */
[----:B------:R-:W-:Y:S02]  /*2710*/  IMAD.IADD R21, R13, 0x1, R60 ;  /* 0x000000010d157824 */ /* 0x000fe400078e023c */
[----:B------:R-:W-:Y:S01]  /*2720*/  IMAD.IADD R20, R11, 0x1, R58 ;  /* 0x000000010b147824 */ /* 0x000fe200078e023a */
[----:B------:R-:W-:-:S04]  /*2730*/  ISETP.NE.AND P0, PT, R14, 0x2, PT ;  /* 0x000000020e00780c */ /* 0x000fc80003f05270 */
[----:B------:R-:W-:Y:S02]  /*2740*/  SEL R3, RZ, 0x1, P0 ;  /* 0x00000001ff037807 */ /* 0x000fe40000000000 */
[----:B------:R-:W-:Y:S02]  /*2750*/  SEL R14, R14, RZ, P0 ;  /* 0x000000ff0e0e7207 */ /* 0x000fe40000000000 */
[----:B------:R-:W-:Y:S01]  /*2760*/  LOP3.LUT R12, R12, R3, RZ, 0x3c, !PT ;  /* 0x000000030c0c7212 */ /* 0x000fe200078e3cff */
[----:B------:R-:W-:Y:S06]  /*2770*/  @P2 BRA `(.L_x_42) ;  /* 0xfffffff0000c2947 */ /* 0x000fec000383ffff */
[----:B------:R-:W-:Y:S01]  /*2780*/  UIADD3 UR6, UPT, UPT, UR6, 0x30, URZ ;  /* 0x0000003006067890 */ /* 0x000fe2000fffe0ff */
[----:B------:R-:W-:-:S03]  /*2790*/  SHF.L.U32 R3, R15, 0x1f, RZ ;  /* 0x0000001f0f037819 */ /* 0x000fc600000006ff */
[----:B------:R-:W-:-:S09]  /*27a0*/  ULEA UR4, UR23, UR6, 0x3 ;  /* 0x0000000617047291 */ /* 0x000fd2000f8e18ff */
[----:B------:R-:W1:Y:S02]  /*27b0*/  SYNCS.PHASECHK.TRANS64.TRYWAIT P0, [UR4], R3 ;  /* 0x00000003ff0075a7 */ /* 0x000e640008001104 */
[----:B-1----:R-:W-:Y:S05]  /*27c0*/  @!P0 BRA `(.L_x_43) ;  /* 0x0000006400888947 */ /* 0x002fea0003800000 */
.L_x_156:
[----:B------:R-:W-:-:S04]  /*27d0*/  UIADD3 UR5, UPT, UPT, UR23, 0x1, URZ ;  /* 0x0000000117057890 */ /* 0x000fc8000fffe0ff */
[----:B------:R-:W-:-:S04]  /*27e0*/  UISETP.NE.AND UP0, UPT, UR5, 0x6, UPT ;  /* 0x000000060500788c */ /* 0x000fc8000bf05270 */
[----:B------:R-:W-:Y:S02]  /*27f0*/  USEL UR7, URZ, 0x1, UP0 ;  /* 0x00000001ff077887 */ /* 0x000fe40008000000 */
[----:B------:R-:W-:-:S04]  /*2800*/  USEL UR5, UR5, URZ, UP0 ;  /* 0x000000ff05057287 */ /* 0x000fc80008000000 */
[----:B------:R-:W-:Y:S01]  /*2810*/  ULEA UR4, UR5, UR6, 0x3 ;  /* 0x0000000605047291 */ /* 0x000fe2000f8e18ff */
[----:B------:R-:W-:-:S04]  /*2820*/  LOP3.LUT R2, R15, UR7, RZ, 0x3c, !PT ;  /* 0x000000070f027c12 */ /* 0x000fc8000f8e3cff */
[----:B-1----:R-:W-:-:S04]  /*2830*/  SHF.L.U32 R3, R2, 0x1f, RZ ;  /* 0x0000001f02037819 */ /* 0x002fc800000006ff */
[----:B------:R-:W1:Y:S02]  /*2840*/  SYNCS.PHASECHK.TRANS64.TRYWAIT P0, [UR4], R3 ;  /* 0x00000003ff0075a7 */ /* 0x000e640008001104 */
[----:B-1----:R-:W-:Y:S05]  /*2850*/  @!P0 BRA `(.L_x_44) ;  /* 0x00000064007c8947 */ /* 0x002fea0003800000 */
.L_x_158:
        /* <DEDUP_REMOVED lines=9> */
.L_x_160:
        /* <DEDUP_REMOVED lines=9> */
.L_x_162:
        /* <DEDUP_REMOVED lines=9> */
.L_x_164:
[----:B------:R-:W-:-:S04]  /*2a10*/  UIADD3 UR5, UPT, UPT, UR5, 0x1, URZ ;  /* 0x0000000105057890 */ /* 0x000fc8000fffe0ff */
[----:B------:R-:W-:-:S04]  /*2a20*/  UISETP.NE.AND UP0, UPT, UR5, 0x6, UPT ;  /* 0x000000060500788c */ /* 0x000fc8000bf05270 */
[----:B------:R-:W-:Y:S02]  /*2a30*/  USEL UR4, URZ, 0x1, UP0 ;  /* 0x00000001ff047887 */ /* 0x000fe40008000000 */
[----:B------:R-:W-:-:S04]  /*2a40*/  USEL UR5, UR5, URZ, UP0 ;  /* 0x000000ff05057287 */ /* 0x000fc80008000000 */
[----:B------:R-:W-:Y:S01]  /*2a50*/  ULEA UR5, UR5, UR6, 0x3 ;  /* 0x0000000605057291 */ /* 0x000fe2000f8e18ff */
[----:B-1----:R-:W-:-:S04]  /*2a60*/  LOP3.LUT R3, R2, UR4, RZ, 0x3c, !PT ;  /* 0x0000000402037c12 */ /* 0x002fc8000f8e3cff */
[----:B------:R-:W-:Y:S01]  /*2a70*/  SHF.L.U32 R3, R3, 0x1f, RZ ;  /* 0x0000001f03037819 */ /* 0x000fe200000006ff */
[----:B---3--:R-:W-:-:S07]  /*2a80*/  IMAD.U32 R0, RZ, RZ, UR5 ;  /* 0x00000005ff007e24 */ /* 0x008fce000f8e00ff */
.L_x_48:
[----:B-1----:R1:W2:Y:S02]  /*2a90*/  SYNCS.PHASECHK.TRANS64.TRYWAIT P0, [R0+URZ], R3 ;  /* 0x00000003000075a7 */ /* 0x0022a400080011ff */
[----:B--2---:R-:W-:Y:S05]  /*2aa0*/  @!P0 NANOSLEEP.SYNCS 0x989680 ;  /* 0x009896800000895d */ /* 0x004fea0003900000 */
[----:B------:R-:W2:Y:S02]  /*2ab0*/  @!P0 SYNCS.PHASECHK.TRANS64 P0, [R0+URZ], R3 ;  /* 0x00000003000085a7 */ /* 0x000ea400080010ff */
[----:B--2---:R-:W-:Y:S05]  /*2ac0*/  @P0 EXIT ;  /* 0x000000000000094d */ /* 0x004fea0003800000 */
[----:B------:R-:W-:Y:S05]  /*2ad0*/  BRA `(.L_x_48) ;  /* 0xfffffffc00ec7947 */ /* 0x000fea000383ffff */
.L_x_22:
[----:B------:R-:W-:-:S04]  /*2ae0*/  UISETP.NE.AND UP1, UPT, UR37, URZ, UPT ;  /* 0x000000ff2500728c */ /* 0x000fc8000bf25270 */
[----:B------:R-:W-:-:S09]  /*2af0*/  UISETP.NE.OR UP1, UPT, UR10, 0x1, UP1 ;  /* 0x000000010a00788c */ /* 0x000fd20008f25670 */
[----:B------:R-:W-:Y:S05]  /*2b00*/  BRA.U UP1, `(.L_x_49) ;  /* 0x00000005014c7547 */ /* 0x000fea000b800000 */
[----:B------:R-:W-:Y:S01]  /*2b10*/  HFMA2 R11, -RZ, RZ, 0, 0 ;  /* 0x00000000ff0b7431 */ /* 0x000fe200000001ff */
[----:B------:R-:W-:Y:S01]  /*2b20*/  ISETP.GE.U32.AND P2, PT, R10, 0x2, PT ;  /* 0x000000020a00780c */ /* 0x000fe20003f46070 */
[----:B------:R-:W-:Y:S01]  /*2b30*/  IMAD.MOV.U32 R12, RZ, RZ, 0x1 ;  /* 0x00000001ff0c7424 */ /* 0x000fe200078e00ff */
[----:B------:R-:W-:Y:S01]  /*2b40*/  CS2R R8, SRZ ;  /* 0x0000000000087805 */ /* 0x000fe2000001ff00 */
[----:B------:R-:W-:Y:S01]  /*2b50*/  IMAD.MOV.U32 R3, RZ, RZ, RZ ;  /* 0x000000ffff037224 */ /* 0x000fe200078e00ff */
[----:B------:R-:W-:Y:S01]  /*2b60*/  UMOV UR4, 0x400 ;  /* 0x0000040000047882 */ /* 0x000fe20000000000 */
[----:B------:R-:W-:Y:S01]  /*2b70*/  UMOV UR6, URZ ;  /* 0x000000ff00067c82 */ /* 0x000fe20008000000 */
[----:B------:R-:W-:-:S12]  /*2b80*/  ULEA UR37, UR37, UR4, 0x18 ;  /* 0x0000000425257291 */ /* 0x000fd8000f8ec0ff */
.L_x_53:
[----:B------:R-:W-:Y:S02]  /*2b90*/  LEA R0, R3, UR37, 0x3 ;  /* 0x0000002503007c11 */ /* 0x000fe4000f8e18ff */
[----:B------:R-:W-:-:S03]  /*2ba0*/  SHF.L.U32 R5, R8, 0x1f, RZ ;  /* 0x0000001f08057819 */ /* 0x000fc600000006ff */
[----:B------:R-:W-:Y:S01]  /*2bb0*/  VIADD R4, R0, 0x120 ;  /* 0x0000012000047836 */ /* 0x000fe20000000000 */
[----:B------:R-:W1:Y:S02]  /*2bc0*/  SYNCS.PHASECHK.TRANS64.TRYWAIT P0, [R0+URZ+0x110], R5 ;  /* 0x00011005000075a7 */ /* 0x000e6400080011ff */
[----:B-1----:R-:W-:Y:S05]  /*2bd0*/  @!P0 BRA `(.L_x_50) ;  /* 0x0000006000fc8947 */ /* 0x002fea0003800000 */
.L_x_165:
[----:B------:R-:W-:Y:S01]  /*2be0*/  ULEA UR5, UR6, UR37, 0x3 ;  /* 0x0000002506057291 */ /* 0x000fe2000f8e18ff */
[----:B------:R-:W-:Y:S01]  /*2bf0*/  PRMT R4, RZ, 0x654, R4 ;  /* 0x00000654ff047816 */ /* 0x000fe20000000004 */
[----:B-1----:R-:W-:Y:S01]  /*2c00*/  @!P2 IMAD.MOV.U32 R5, RZ, RZ, 0x10 ;  /* 0x00000010ff05a424 */ /* 0x002fe200078e00ff */
[----:B------:R-:W-:Y:S01]  /*2c10*/  SHF.L.U32 R7, R12, 0x1f, RZ ;  /* 0x0000001f0c077819 */ /* 0x000fe200000006ff */
[----:B------:R-:W-:Y:S01]  /*2c20*/  UIADD3 UR4, UPT, UPT, UR5, 0xb0, URZ ;  /* 0x000000b005047890 */ /* 0x000fe2000fffe0ff */
[----:B------:R1:W-:Y:S05]  /*2c30*/  SYNCS.ARRIVE.TRANS64.RED.A1T0 RZ, [R4+URZ], RZ ;  /* 0x000000ff04ff79a7 */ /* 0x0003ea00081004ff */
[----:B------:R-:W-:Y:S01]  /*2c40*/  IMAD.U32 R13, RZ, RZ, UR4 ;  /* 0x00000004ff0d7e24 */ /* 0x000fe2000f8e00ff */
[----:B------:R-:W2:Y:S04]  /*2c50*/  SYNCS.PHASECHK.TRANS64.TRYWAIT P0, [UR5+0xc0], R7 ;  /* 0x0000c007ff0075a7 */ /* 0x000ea80008001105 */
[----:B------:R-:W-:Y:S01]  /*2c60*/  PRMT R13, R10, 0x654, R13 ;  /* 0x000006540a0d7816 */ /* 0x000fe2000000000d */
[----:B-12---:R-:W-:Y:S06]  /*2c70*/  @!P0 BRA `(.L_x_51) ;  /* 0x0000006000e88947 */ /* 0x006fec0003800000 */
.L_x_167:
[----:B------:R-:W-:Y:S01]  /*2c80*/  ULEA UR4, UR6, UR37, 0x4 ;  /* 0x0000002506047291 */ /* 0x000fe2000f8e20ff */
[----:B------:R-:W-:Y:S01]  /*2c90*/  SEL R2, R13, R2, !P2 ;  /* 0x000000020d027207 */ /* 0x000fe20005000000 */
[----:B------:R-:W-:Y:S01]  /*2ca0*/  UIADD3 UR5, UPT, UPT, UR5, 0xb0, URZ ;  /* 0x000000b005057890 */ /* 0x000fe2000fffe0ff */
[----:B-1----:R-:W-:Y:S01]  /*2cb0*/  LEA R0, R11, UR37, 0x3 ;  /* 0x000000250b007c11 */ /* 0x002fe2000f8e18ff */
[----:B------:R-:W-:Y:S01]  /*2cc0*/  UIADD3 UR4, UPT, UPT, UR4, 0x140, URZ ;  /* 0x0000014004047890 */ /* 0x000fe2000fffe0ff */
[----:B------:R1:W-:Y:S01]  /*2cd0*/  @!P2 SYNCS.ARRIVE.TRANS64.RED RZ, [R2+URZ], R5 ;  /* 0x0000000502ffa9a7 */ /* 0x0003e200080004ff */
[----:B------:R-:W-:Y:S01]  /*2ce0*/  UIADD3 UR6, UPT, UPT, UR6, 0x1, URZ ;  /* 0x0000000106067890 */ /* 0x000fe2000fffe0ff */
[----:B------:R-:W-:-:S03]  /*2cf0*/  VIADD R3, R3, 0x1 ;  /* 0x0000000103037836 */ /* 0x000fc60000000000 */
[----:B------:R-:W-:Y:S02]  /*2d00*/  UISETP.NE.AND UP0, UPT, UR6, 0x2, UPT ;  /* 0x000000020600788c */ /* 0x000fe4000bf05270 */
[----:B------:R-:W-:Y:S01]  /*2d10*/  ISETP.NE.AND P0, PT, R3, 0x2, PT ;  /* 0x000000020300780c */ /* 0x000fe20003f05270 */
[----:B------:R-:W-:Y:S06]  /*2d20*/  UGETNEXTWORKID.BROADCAST [UR4], [UR5] ;  /* 0x00000000040073ca */ /* 0x000fec0008000100 */
[----:B------:R-:W-:Y:S02]  /*2d30*/  USEL UR4, URZ, 0x1, UP0 ;  /* 0x00000001ff047887 */ /* 0x000fe40008000000 */
[----:B------:R-:W-:-:S04]  /*2d40*/  USEL UR6, UR6, URZ, UP0 ;  /* 0x000000ff06067287 */ /* 0x000fc80008000000 */
[----:B------:R-:W-:Y:S02]  /*2d50*/  LOP3.LUT R12, R12, UR4, RZ, 0x3c, !PT ;  /* 0x000000040c0c7c12 */ /* 0x000fe4000f8e3cff */
[----:B-1----:R-:W-:-:S04]  /*2d60*/  SHF.L.U32 R5, R9, 0x1f, RZ ;  /* 0x0000001f09057819 */ /* 0x002fc800000006ff */
[----:B------:R-:W1:Y:S02]  /*2d70*/  SYNCS.PHASECHK.TRANS64.TRYWAIT P1, [R0+URZ+0xb0], R5 ;  /* 0x0000b005000075a7 */ /* 0x000e6400080211ff */
[----:B-1----:R-:W-:Y:S05]  /*2d80*/  @!P1 BRA `(.L_x_52) ;  /* 0x0000006000bc9947 */ /* 0x002fea0003800000 */
.L_x_168:
[----:B------:R-:W-:Y:S01]  /*2d90*/  LEA R4, R11, UR37, 0x4 ;  /* 0x000000250b047c11 */ /* 0x000fe2000f8e20ff */
[----:B-1----:R-:W-:Y:S01]  /*2da0*/  VIADD R0, R0, 0xc0 ;  /* 0x000000c000007836 */ /* 0x002fe20000000000 */
[----:B------:R-:W-:Y:S01]  /*2db0*/  SEL R3, R3, RZ, P0 ;  /* 0x000000ff03037207 */ /* 0x000fe20000000000 */
[----:B------:R-:W-:-:S03]  /*2dc0*/  VIADD R11, R11, 0x1 ;  /* 0x000000010b0b7836 */ /* 0x000fc60000000000 */
[----:B------:R-:W1:Y:S01]  /*2dd0*/  LDS.128 R4, [R4+0x140] ;  /* 0x0001400004047984 */ /* 0x000e620000000c00 */
[----:B------:R-:W-:Y:S02]  /*2de0*/  PRMT R0, RZ, 0x654, R0 ;  /* 0x00000654ff007816 */ /* 0x000fe40000000000 */
[C---:B------:R-:W-:Y:S01]  /*2df0*/  ISETP.NE.AND P1, PT, R11.reuse, 0x2, PT ;  /* 0x000000020b00780c */ /* 0x040fe20003f25270 */
[----:B------:R-:W-:Y:S01]  /*2e00*/  @!PT LDS RZ, [RZ] ;  /* 0x00000000fffff984 */ /* 0x000fe20000000800 */
[----:B------:R-:W-:Y:S01]  /*2e10*/  @!PT LDS RZ, [RZ] ;  /* 0x00000000fffff984 */ /* 0x000fe20000000800 */
[----:B------:R-:W-:Y:S01]  /*2e20*/  @!PT LDS RZ, [RZ] ;  /* 0x00000000fffff984 */ /* 0x000fe20000000800 */
[----:B------:R-:W-:Y:S01]  /*2e30*/  @!PT LDS RZ, [RZ] ;  /* 0x00000000fffff984 */ /* 0x000fe20000000800 */
[----:B------:R2:W-:Y:S06]  /*2e40*/  MEMBAR.ALL.CTA ;  /* 0x0000000000007992 */ /* 0x0005ec0000008000 */
[----:B--2---:R-:W2:Y:S01]  /*2e50*/  FENCE.VIEW.ASYNC.S ;  /* 0x00000000000073c6 */ /* 0x004ea20000000000 */
[----:B------:R-:W-:Y:S01]  /*2e60*/  SEL R11, R11, RZ, P1 ;  /* 0x000000ff0b0b7207 */ /* 0x000fe20000800000 */
[----:B--2---:R2:W-:Y:S01]  /*2e70*/  SYNCS.ARRIVE.TRANS64.RED.A1T0 RZ, [R0+URZ], RZ ;  /* 0x000000ff00ff79a7 */ /* 0x0045e200081004ff */
[----:B-1----:R-:W-:-:S02]  /*2e80*/  LOP3.LUT P3, RZ, R6, 0x1, RZ, 0xc0, !PT ;  /* 0x0000000106ff7812 */ /* 0x002fc4000786c0ff */
[----:B------:R-:W-:-:S04]  /*2e90*/  SEL R5, RZ, 0x1, P0 ;  /* 0x00000001ff057807 */ /* 0x000fc80000000000 */
[----:B------:R-:W-:Y:S02]  /*2ea0*/  LOP3.LUT R8, R8, R5, RZ, 0x3c, !PT ;  /* 0x0000000508087212 */ /* 0x000fe400078e3cff */
[----:B--2---:R-:W-:-:S04]  /*2eb0*/  SEL R0, RZ, 0x1, P1 ;  /* 0x00000001ff007807 */ /* 0x004fc80000800000 */
[----:B------:R-:W-:Y:S01]  /*2ec0*/  LOP3.LUT R9, R9, R0, RZ, 0x3c, !PT ;  /* 0x0000000009097212 */ /* 0x000fe200078e3cff */
[----:B------:R-:W-:Y:S06]  /*2ed0*/  @P3 BRA `(.L_x_53) ;  /* 0xfffffffc002c3947 */ /* 0x000fec000383ffff */
[----:B------:R-:W-:Y:S01]  /*2ee0*/  ULEA UR5, UR6, UR37, 0x3 ;  /* 0x0000002506057291 */ /* 0x000fe2000f8e18ff */
[----:B------:R-:W-:-:S08]  /*2ef0*/  SHF.L.U32 R3, R12, 0x1f, RZ ;  /* 0x0000001f0c037819 */ /* 0x000fd000000006ff */
[----:B------:R-:W1:Y:S02]  /*2f00*/  SYNCS.PHASECHK.TRANS64 P0, [UR5+0xc0], R3 ;  /* 0x0000c003ff0075a7 */ /* 0x000e640008001005 */
[----:B-1----:R-:W-:Y:S05]  /*2f10*/  @P0 BRA `(.L_x_54) ;  /* 0x0000000000080947 */ /* 0x002fea0003800000 */
[----:B------:R-:W1:Y:S02]  /*2f20*/  SYNCS.PHASECHK.TRANS64.TRYWAIT P0, [UR5+0xc0], R3 ;  /* 0x0000c003ff0075a7 */ /* 0x000e640008001105 */
[----:B-1----:R-:W-:Y:S05]  /*2f30*/  @!P0 BRA `(.L_x_55) ;  /* 0x0000006000648947 */ /* 0x002fea0003800000 */
.L_x_54:
[----:B------:R-:W-:-:S04]  /*2f40*/  UIADD3 UR4, UPT, UPT, UR6, 0x1, URZ ;  /* 0x0000000106047890 */ /* 0x000fc8000fffe0ff */
[----:B------:R-:W-:-:S04]  /*2f50*/  UISETP.NE.AND UP0, UPT, UR4, 0x2, UPT ;  /* 0x000000020400788c */ /* 0x000fc8000bf05270 */
[----:B------:R-:W-:Y:S02]  /*2f60*/  USEL UR7, URZ, 0x1, UP0 ;  /* 0x00000001ff077887 */ /* 0x000fe40008000000 */
[----:B------:R-:W-:-:S04]  /*2f70*/  USEL UR4, UR4, URZ, UP0 ;  /* 0x000000ff04047287 */ /* 0x000fc80008000000 */
[----:B------:R-:W-:Y:S01]  /*2f80*/  ULEA UR4, UR4, UR37, 0x3 ;  /* 0x0000002504047291 */ /* 0x000fe2000f8e18ff */
[----:B-1----:R-:W-:-:S04]  /*2f90*/  LOP3.LUT R3, R12, UR7, RZ, 0x3c, !PT ;  /* 0x000000070c037c12 */ /* 0x002fc8000f8e3cff */
[----:B------:R-:W-:-:S04]  /*2fa0*/  SHF.L.U32 R0, R3, 0x1f, RZ ;  /* 0x0000001f03007819 */ /* 0x000fc800000006ff */
[----:B------:R-:W1:Y:S02]  /*2fb0*/  SYNCS.PHASECHK.TRANS64 P0, [UR4+0xc0], R0 ;  /* 0x0000c000ff0075a7 */ /* 0x000e640008001004 */
[----:B-1----:R-:W-:Y:S05]  /*2fc0*/  @P0 EXIT ;  /* 0x000000000000094d */ /* 0x002fea0003800000 */
[----:B------:R-:W-:Y:S02]  /*2fd0*/  SHF.L.U32 R3, R3, 0x1f, RZ ;  /* 0x0000001f03037819 */ /* 0x000fe400000006ff */
[----:B------:R-:W-:-:S07]  /*2fe0*/  MOV R0, UR4 ;  /* 0x0000000400007c02 */ /* 0x000fce0008000f00 */
.L_x_56:
[----:B-1----:R1:W2:Y:S02]  /*2ff0*/  SYNCS.PHASECHK.TRANS64.TRYWAIT P0, [R0+URZ+0xc0], R3 ;  /* 0x0000c003000075a7 */ /* 0x0022a400080011ff */
[----:B--2---:R-:W-:Y:S05]  /*3000*/  @!P0 NANOSLEEP.SYNCS 0x989680 ;  /* 0x009896800000895d */ /* 0x004fea0003900000 */
[----:B------:R-:W2:Y:S02]  /*3010*/  @!P0 SYNCS.PHASECHK.TRANS64 P0, [R0+URZ+0xc0], R3 ;  /* 0x0000c003000085a7 */ /* 0x000ea400080010ff */
[----:B--2---:R-:W-:Y:S05]  /*3020*/  @P0 EXIT ;  /* 0x000000000000094d */ /* 0x004fea0003800000 */
[----:B------:R-:W-:Y:S05]  /*3030*/  BRA `(.L_x_56) ;  /* 0xfffffffc00ec7947 */ /* 0x000fea000383ffff */
.L_x_49:
[----:B------:R-:W-:Y:S05]  /*3040*/  BRA.U UP4, `(.L_x_57) ;  /* 0x0000001504487547 */ /* 0x000fea000b800000 */
[----:B------:R-:W-:Y:S01]  /*3050*/  UMOV UR6, 0x40 ;  /* 0x0000004000067882 */ /* 0x000fe20000000000 */
[----:B------:R-:W-:Y:S01]  /*3060*/  NOP ;  /* 0x0000000000007918 */ /* 0x000fe20000000000 */
[----:B------:R-:W-:Y:S01]  /*3070*/  ULEA UR6, UR37, UR6, 0x18 ;  /* 0x0000000625067291 */ /* 0x000fe2000f8ec0ff */
[----:B------:R-:W-:Y:S02]  /*3080*/  UMOV UR7, 0x400 ;  /* 0x0000040000077882 */ /* 0x000fe40000000000 */
[----:B------:R-:W-:-:S06]  /*3090*/  ULEA UR37, UR37, UR7, 0x18 ;  /* 0x0000000725257291 */ /* 0x000fcc000f8ec0ff */
[----:B------:R-:W1:Y:S02]  /*30a0*/  LDS.U8 R2, [UR6+0x1c] ;  /* 0x00001c06ff027984 */ /* 0x000e640008000000 */
[----:B-1----:R-:W-:-:S13]  /*30b0*/  ISETP.NE.AND P0, PT, R2, RZ, PT ;  /* 0x000000ff0200720c */ /* 0x002fda0003f05270 */
[----:B------:R-:W-:Y:S05]  /*30c0*/  @P0 BRA `(.L_x_58) ;  /* 0x0000000400080947 */ /* 0x000fea0003800000 */
[----:B------:R-:W-:Y:S02]  /*30d0*/  UISETP.NE.U32.AND UP0, UPT, UR5, 0x1, UPT ;  /* 0x000000010500788c */ /* 0x000fe4000bf05070 */
[----:B------:R-:W-:-:S07]  /*30e0*/  UIADD3 UR8, UPT, UPT, UR6, 0x8, URZ ;  /* 0x0000000806087890 */ /* 0x000fce000fffe0ff */
[----:B------:R-:W-:Y:S05]  /*30f0*/  BRA.U !UP0, `(.L_x_59) ;  /* 0x00000001089c7547 */ /* 0x000fea000b800000 */
[----:B------:R-:W-:Y:S01]  /*3100*/  ELECT P0, URZ, PT ;  /* 0x0000000000ff782f */ /* 0x000fe20003800000 */
[----:B------:R-:W-:-:S12]  /*3110*/  BSSY B0, `(.L_x_59) ;  /* 0x0000025000007945 */ /* 0x000fd80003800000 */
[----:B------:R-:W-:Y:S05]  /*3120*/  @!P0 BRA `(.L_x_60) ;  /* 0x00000000008c8947 */ /* 0x000fea0003800000 */
[----:B------:R-:W-:-:S05]  /*3130*/  UMOV UR7, 0x10 ;  /* 0x0000001000077882 */ /* 0x000fca0000000000 */
[----:B------:R-:W-:Y:S04]  /*3140*/  DEPBAR.LE SB1, 0x36 ;  /* 0x00009d800000791a */ /* 0x000fe80000000000 */
[----:B------:R-:W1:Y:S02]  /*3150*/  UTCATOMSWS.2CTA.FIND_AND_SET.ALIGN UP1, UR7, UR7 ;  /* 0x00000007000775e3 */ /* 0x000e640008220800 */
[----:B-1----:R-:W-:Y:S01]  /*3160*/  MOV R11, UR7 ;  /* 0x00000007000b7c02 */ /* 0x002fe20008000f00 */
[----:B------:R-:W-:Y:S06]  /*3170*/  BRA.U UP1, `(.L_x_61) ;  /* 0x0000000101187547 */ /* 0x000fec000b800000 */
.L_x_62:
[----:B------:R-:W-:Y:S05]  /*3180*/  NANOSLEEP 0x64 ;  /* 0x000000640000795d */ /* 0x000fea0003800000 */
[----:B------:R-:W-:-:S05]  /*3190*/  UMOV UR7, 0x10 ;  /* 0x0000001000077882 */ /* 0x000fca0000000000 */
[----:B------:R-:W-:Y:S04]  /*31a0*/  DEPBAR.LE SB1, 0x36 ;  /* 0x00009d800000791a */ /* 0x000fe80000000000 */
[----:B------:R-:W1:Y:S02]  /*31b0*/  UTCATOMSWS.2CTA.FIND_AND_SET.ALIGN UP1, UR7, UR7 ;  /* 0x00000007000775e3 */ /* 0x000e640008220800 */
[----:B-1----:R-:W-:Y:S01]  /*31c0*/  MOV R11, UR7 ;  /* 0x00000007000b7c02 */ /* 0x002fe20008000f00 */
[----:B------:R-:W-:Y:S05]  /*31d0*/  BRA.U !UP1, `(.L_x_62) ;  /* 0xfffffffd09e87547 */ /* 0x000fea000b83ffff */
.L_x_61:
[----:B------:R-:W1:Y:S01]  /*31e0*/  LDS R5, [UR6+0x10] ;  /* 0x00001006ff057984 */ /* 0x000e620008000800 */
[----:B------:R-:W-:Y:S01]  /*31f0*/  IMAD.U32 R3, RZ, RZ, UR37 ;  /* 0x00000025ff037e24 */ /* 0x000fe2000f8e00ff */
[----:B------:R-:W-:-:S03]  /*3200*/  MOV R2, UR4 ;  /* 0x0000000400027c02 */ /* 0x000fc60008000f00 */
[----:B------:R-:W-:Y:S01]  /*3210*/  VIADD R3, R3, 0x160 ;  /* 0x0000016003037836 */ /* 0x000fe20000000000 */
[----:B-1----:R-:W-:-:S04]  /*3220*/  SHF.L.U32 R5, R5, 0x1f, RZ ;  /* 0x0000001f05057819 */ /* 0x002fc800000006ff */
[----:B------:R-:W1:Y:S02]  /*3230*/  SYNCS.PHASECHK.TRANS64.TRYWAIT P0, [UR6+0x8], R5 ;  /* 0x00000805ff0075a7 */ /* 0x000e640008001106 */
[----:B-1----:R-:W-:Y:S05]  /*3240*/  @P0 BRA `(.L_x_63) ;  /* 0x0000000000080947 */ /* 0x002fea0003800000 */
[----:B------:R-:W1:Y:S02]  /*3250*/  SYNCS.PHASECHK.TRANS64.TRYWAIT P0, [UR6+0x8], R5 ;  /* 0x00000805ff0075a7 */ /* 0x000e640008001106 */
[----:B-1----:R-:W-:Y:S05]  /*3260*/  @!P0 BRA `(.L_x_64) ;  /* 0x0000005c00b08947 */ /* 0x002fea0003800000 */
.L_x_63:
[----:B-1----:R-:W-:Y:S01]  /*3270*/  HFMA2 R4, -RZ, RZ, 0, 5.9604644775390625e-08 ;  /* 0x00000001ff047431 */ /* 0x002fe200000001ff */
[----:B------:R-:W-:Y:S01]  /*3280*/  UPRMT UR7, UR4, 0x654, UR8 ;  /* 0x0000065404077896 */ /* 0x000fe20008000008 */
[----:B------:R-:W-:Y:S01]  /*3290*/  IMAD.MOV.U32 R6, RZ, RZ, 0xffff ;  /* 0x0000ffffff067424 */ /* 0x000fe200078e00ff */
[----:B------:R-:W-:Y:S01]  /*32a0*/  PRMT R2, R2, 0x654, R3 ;  /* 0x0000065402027816 */ /* 0x000fe20000000003 */
[----:B------:R-:W-:Y:S02]  /*32b0*/  IMAD.MOV.U32 R5, RZ, RZ, 0x4 ;  /* 0x00000004ff057424 */ /* 0x000fe400078e00ff */
[----:B------:R-:W-:Y:S01]  /*32c0*/  IMAD.SHL.U32 R9, R11, 0x20, RZ ;  /* 0x000000200b097824 */ /* 0x000fe200078e00ff */
[----:B------:R-:W-:Y:S02]  /*32d0*/  MOV R3, UR7 ;  /* 0x0000000700037c02 */ /* 0x000fe40008000f00 */
[-C--:B------:R-:W-:Y:S01]  /*32e0*/  SHF.L.U32 R7, R6, R11.reuse, RZ ;  /* 0x0000000b06077219 */ /* 0x080fe200000006ff */
[----:B------:R1:W-:Y:S01]  /*32f0*/  SYNCS.ARRIVE.TRANS64.RED RZ, [UR7], R5 ;  /* 0x00000005ffff79a7 */ /* 0x0003e20008000407 */
[----:B------:R-:W-:Y:S01]  /*3300*/  SHF.L.U32 R6, R4, R11, RZ ;  /* 0x0000000b04067219 */ /* 0x000fe200000006ff */
[----:B------:R1:W-:Y:S04]  /*3310*/  STS [UR37+0x160], R9 ;  /* 0x00016009ff007988 */ /* 0x0003e80008000825 */
[----:B------:R1:W-:Y:S04]  /*3320*/  STAS [R2.64], R11 ;  /* 0x0000000b02007dbd */ /* 0x0003e8000c0008ff */
[----:B------:R1:W-:Y:S04]  /*3330*/  ATOMS.OR RZ, [UR6+0x14], R7 ;  /* 0x00001407ffff798c */ /* 0x0003e8000b000006 */
[----:B------:R1:W-:Y:S04]  /*3340*/  ATOMS.OR RZ, [UR6+0x18], R6 ;  /* 0x00001806ffff798c */ /* 0x0003e8000b000006 */
[----:B------:R1:W-:Y:S02]  /*3350*/  ATOMS.XOR RZ, [UR6+0x10], R4 ;  /* 0x00001004ffff798c */ /* 0x0003e4000b800006 */
.L_x_60:
[----:B------:R-:W-:Y:S05]  /*3360*/  BSYNC B0 ;  /* 0x0000000000007941 */ /* 0x000fea0003800000 */
.L_x_59:
[----:B------:R-:W-:Y:S05]  /*3370*/  BRA.U UP0, `(.L_x_65) ;  /* 0x00000001006c7547 */ /* 0x000fea000b800000 */
[----:B------:R-:W-:-:S03]  /*3380*/  UMOV UR7, 0xffffffff ;  /* 0xffffffff00077882 */ /* 0x000fc60000000000 */
[----:B------:R-:W-:Y:S05]  /*3390*/  BRA.DIV UR7, `(.L_x_66) ;  /* 0x0000005e077c7947 */ /* 0x000fea000b800000 */
[----:B------:R-:W-:-:S13]  /*33a0*/  ELECT P6, URZ, PT ;  /* 0x0000000000ff782f */ /* 0x000fda00038c0000 */
.L_x_172:
[----:B------:R-:W-:Y:S05]  /*33b0*/  @!P6 BRA `(.L_x_65) ;  /* 0x00000000005ce947 */ /* 0x000fea0003800000 */
[----:B-1----:R-:W1:Y:S02]  /*33c0*/  LDS R3, [UR6+0x10] ;  /* 0x00001006ff037984 */ /* 0x002e640008000800 */
[----:B-1----:R-:W-:-:S04]  /*33d0*/  SHF.L.U32 R3, R3, 0x1f, RZ ;  /* 0x0000001f03037819 */ /* 0x002fc800000006ff */
[----:B------:R-:W1:Y:S02]  /*33e0*/  SYNCS.PHASECHK.TRANS64.TRYWAIT P0, [UR6+0x8], R3 ;  /* 0x00000803ff0075a7 */ /* 0x000e640008001106 */
[----:B-1----:R-:W-:Y:S05]  /*33f0*/  @P0 BRA `(.L_x_67) ;  /* 0x0000000000080947 */ /* 0x002fea0003800000 */
[----:B------:R-:W1:Y:S02]  /*3400*/  SYNCS.PHASECHK.TRANS64.TRYWAIT P0, [UR6+0x8], R3 ;  /* 0x00000803ff0075a7 */ /* 0x000e640008001106 */
[----:B-1----:R-:W-:Y:S05]  /*3410*/  @!P0 BRA `(.L_x_68) ;  /* 0x0000005c007c8947 */ /* 0x002fea0003800000 */
.L_x_67:
[----:B------:R-:W2:Y:S01]  /*3420*/  LDS R5, [UR37+0x160] ;  /* 0x00016025ff057984 */ /* 0x000ea20008000800 */
[----:B-1----:R-:W-:Y:S02]  /*3430*/  HFMA2 R2, -RZ, RZ, 0, 5.9604644775390625e-08 ;  /* 0x00000001ff027431 */ /* 0x002fe400000001ff */
[----:B------:R-:W-:Y:S01]  /*3440*/  IMAD.MOV.U32 R3, RZ, RZ, 0xffff ;  /* 0x0000ffffff037424 */ /* 0x000fe200078e00ff */
[----:B------:R-:W-:Y:S01]  /*3450*/  UPRMT UR7, UR4, 0x654, UR8 ;  /* 0x0000065404077896 */ /* 0x000fe20008000008 */
[----:B--2---:R-:W-:-:S03]  /*3460*/  IMAD.SHL.U32 R4, R5, 0x20, RZ ;  /* 0x0000002005047824 */ /* 0x004fc600078e00ff */
[-C--:B------:R-:W-:Y:S02]  /*3470*/  SHF.L.U32 R3, R3, R5.reuse, RZ ;  /* 0x0000000503037219 */ /* 0x080fe400000006ff */
[----:B------:R-:W-:Y:S01]  /*3480*/  SHF.L.U32 R5, R2, R5, RZ ;  /* 0x0000000502057219 */ /* 0x000fe200000006ff */
[----:B------:R2:W-:Y:S04]  /*3490*/  STS [UR37+0x160], R4 ;  /* 0x00016004ff007988 */ /* 0x0005e80008000825 */
[----:B------:R2:W-:Y:S04]  /*34a0*/  ATOMS.OR RZ, [UR6+0x14], R3 ;  /* 0x00001403ffff798c */ /* 0x0005e8000b000006 */
[----:B------:R2:W-:Y:S01]  /*34b0*/  ATOMS.OR RZ, [UR6+0x18], R5 ;  /* 0x00001805ffff798c */ /* 0x0005e2000b000006 */
[----:B------:R-:W-:Y:S03]  /*34c0*/  SYNCS.ARRIVE.TRANS64.RED.A1T0 RZ, [UR7], RZ ;  /* 0x000000ffffff79a7 */ /* 0x000fe60008100407 */
[----:B------:R2:W-:Y:S01]  /*34d0*/  ATOMS.XOR RZ, [UR6+0x10], R2 ;  /* 0x00001002ffff798c */ /* 0x0005e2000b800006 */
[----:B------:R-:W-:Y:S05]  /*34e0*/  BRA `(.L_x_65) ;  /* 0x0000000000107947 */ /* 0x000fea0003800000 */
.L_x_58:
[----:B------:R-:W-:-:S05]  /*34f0*/  MOV R2, 0xffffffff ;  /* 0xffffffff00027802 */ /* 0x000fca0000000f00 */
[----:B------:R1:W-:Y:S02]  /*3500*/  STS [UR37+0x160], R2 ;  /* 0x00016002ff007988 */ /* 0x0003e40008000825 */
[----:B-1----:R-:W-:Y:S02]  /*3510*/  MOV R2, 0x3530 ;  /* 0x0000353000027802 */ /* 0x002fe40000000f00 */
[----:B-----5:R-:W-:Y:S05]  /*3520*/  CALL.REL.NOINC `($__internal_1_$__cuda_sm10x_tcgen05_guardrail_trap_phase_invalid_during_alloc) ;  /* 0x0000006400507944 */ /* 0x020fea0003c00000 */
.L_x_65:
[----:B------:R-:W-:Y:S05]  /*3530*/  WARPSYNC.ALL ;  /* 0x0000000000007948 */ /* 0x000fea0003800000 */
[----:B------:R-:W3:Y:S01]  /*3540*/  S2UR UR7, SR_CgaCtaId ;  /* 0x00000000000779c3 */ /* 0x000ee20000008800 */
[----:B------:R-:W-:Y:S01]  /*3550*/  UMOV UR6, 0x400 ;  /* 0x0000040000067882 */ /* 0x000fe20000000000 */
[----:B------:R-:W-:-:S06]  /*3560*/  NOP ;  /* 0x0000000000007918 */ /* 0x000fcc0000000000 */
[----:B------:R-:W-:Y:S06]  /*3570*/  BAR.ARV 0x6, 0xa0 ;  /* 0x0182800000007b1d */ /* 0x000fec0000002000 */
[----:B------:R-:W4:Y:S01]  /*3580*/  LDCU UR8, c[0x0][0x38c] ;  /* 0x00007180ff0877ac */ /* 0x000f220008000800 */
[----:B------:R-:W-:Y:S01]  /*3590*/  LOP3.LUT R0, R0, 0xffff, RZ, 0xc0, !PT ;  /* 0x0000ffff00007812 */ /* 0x000fe200078ec0ff */
[----:B-1----:R-:W-:Y:S01]  /*35a0*/  IMAD.MOV.U32 R9, RZ, RZ, 0x1 ;  /* 0x00000001ff097424 */ /* 0x002fe200078e00ff */
[----:B------:R-:W-:Y:S01]  /*35b0*/  LOP3.LUT R8, R8, 0xffff, RZ, 0xc0, !PT ;  /* 0x0000ffff08087812 */ /* 0x000fe200078ec0ff */
[----:B------:R-:W-:Y:S01]  /*35c0*/  UMOV UR19, URZ ;  /* 0x000000ff00137c82 */ /* 0x000fe20008000000 */
[----:B------:R-:W-:Y:S01]  /*35d0*/  R2UR UR10, R0 ;  /* 0x00000000000a72ca */ /* 0x000fe200000e0000 */
[----:B------:R-:W-:Y:S01]  /*35e0*/  UMOV UR18, URZ ;  /* 0x000000ff00127c82 */ /* 0x000fe20008000000 */
[----:B------:R-:W-:Y:S01]  /*35f0*/  R2UR UR11, R8 ;  /* 0x00000000080b72ca */ /* 0x000fe200000e0000 */
[----:B------:R-:W-:Y:S01]  /*3600*/  IMAD.MOV.U32 R8, RZ, RZ, RZ ;  /* 0x000000ffff087224 */ /* 0x000fe200078e00ff */
[----:B------:R-:W-:Y:S01]  /*3610*/  UMOV UR17, URZ ;  /* 0x000000ff00117c82 */ /* 0x000fe20008000000 */
[----:B---3--:R-:W-:-:S02]  /*3620*/  ULEA UR7, UR7, UR6, 0x18 ;  /* 0x0000000607077291 */ /* 0x008fc4000f8ec0ff */
[----:B------:R-:W-:Y:S02]  /*3630*/  UISETP.NE.AND UP2, UPT, UR5, URZ, UPT ;  /* 0x000000ff0500728c */ /* 0x000fe4000bf45270 */
[----:B------:R-:W-:Y:S02]  /*3640*/  UIADD3 UR12, UPT, UPT, UR7, 0x4300, URZ ;  /* 0x00004300070c7890 */ /* 0x000fe4000fffe0ff */
[----:B------:R-:W-:Y:S02]  /*3650*/  UIADD3 UR13, UPT, UPT, UR7, 0x1c300, URZ ;  /* 0x0001c300070d7890 */ /* 0x000fe4000fffe0ff */
[----:B----4-:R-:W-:Y:S01]  /*3660*/  UIADD3 UR8, UPT, UPT, UR8, 0x7f, URZ ;  /* 0x0000007f08087890 */ /* 0x010fe2000fffe0ff */
[----:B--2---:R-:W1:Y:S01]  /*3670*/  LDS R2, [UR7+0x160] ;  /* 0x00016007ff027984 */ /* 0x004e620008000800 */
[----:B------:R-:W-:Y:S02]  /*3680*/  USHF.R.U32.HI UR12, URZ, 0x4, UR12 ;  /* 0x00000004ff0c7899 */ /* 0x000fe4000801160c */
[----:B------:R-:W-:-:S02]  /*3690*/  USHF.R.S32.HI UR6, URZ, 0x1f, UR8 ;  /* 0x0000001fff067899 */ /* 0x000fc40008011408 */
[----:B------:R-:W-:Y:S02]  /*36a0*/  USHF.R.U32.HI UR13, URZ, 0x4, UR13 ;  /* 0x00000004ff0d7899 */ /* 0x000fe4000801160d */
[----:B------:R-:W-:Y:S02]  /*36b0*/  ULEA.HI UR6, UR6, UR8, URZ, 0x7 ;  /* 0x0000000806067291 */ /* 0x000fe4000f8f38ff */
[----:B------:R-:W-:Y:S02]  /*36c0*/  ULOP3.LUT UR12, UR12, 0x3fff, URZ, 0xc0, !UPT ;  /* 0x00003fff0c0c7892 */ /* 0x000fe4000f8ec0ff */
[----:B------:R-:W-:Y:S02]  /*36d0*/  USHF.R.S32.HI UR6, URZ, 0x7, UR6 ;  /* 0x00000007ff067899 */ /* 0x000fe40008011406 */
[----:B------:R-:W-:Y:S02]  /*36e0*/  ULOP3.LUT UR13, UR13, 0x3fff, URZ, 0xc0, !UPT ;  /* 0x00003fff0d0d7892 */ /* 0x000fe4000f8ec0ff */
[----:B------:R-:W-:Y:S01]  /*36f0*/  UISETP.LT.AND UP0, UPT, UR6, 0x1, UPT ;  /* 0x000000010600788c */ /* 0x000fe2000bf01270 */
[----:B------:R-:W-:Y:S01]  /*3700*/  UMOV UR36, 0x0 ;  /* 0x0000000000247882 */ /* 0x000fe20000000000 */
        /* <DEDUP_REMOVED lines=9> */
[----:B------:R-:W-:-:S02]  /*37a0*/  ULOP3.LUT UR12, UR12, 0x10000, URZ, 0xfc, !UPT ;  /* 0x000100000c0c7892 */ /* 0x000fc4000f8efcff */
[----:B------:R-:W-:Y:S02]  /*37b0*/  ULOP3.LUT UR13, UR13, 0x10000, URZ, 0xfc, !UPT ;  /* 0x000100000d0d7892 */ /* 0x000fe4000f8efcff */
[----:B------:R-:W-:Y:S01]  /*37c0*/  USEL UR20, UR6, 0x1, !UP0 ;  /* 0x0000000106147887 */ /* 0x000fe2000c000000 */
[----:B------:R-:W-:Y:S01]  /*37d0*/  UMOV UR26, 0x0 ;  /* 0x00000000001a7882 */ /* 0x000fe20000000000 */
[----:B------:R-:W-:Y:S01]  /*37e0*/  UMOV UR27, 0x8200010 ;  /* 0x08200010001b7882 */ /* 0x000fe20000000000 */
[----:B------:R-:W-:Y:S01]  /*37f0*/  UMOV UR24, 0x0 ;  /* 0x0000000000187882 */ /* 0x000fe20000000000 */
[----:B------:R-:W-:Y:S01]  /*3800*/  UMOV UR25, 0x8200010 ;  /* 0x0820001000197882 */ /* 0x000fe20000000000 */
[----:B------:R-:W-:Y:S01]  /*3810*/  UMOV UR22, 0x0 ;  /* 0x0000000000167882 */ /* 0x000fe20000000000 */
[----:B------:R-:W-:Y:S01]  /*3820*/  UMOV UR23, 0x8200010 ;  /* 0x0820001000177882 */ /* 0x000fe20000000000 */
[----:B-1----:R-:W-:Y:S02]  /*3830*/  R2UR UR21, R2 ;  /* 0x00000000021572ca */ /* 0x002fe400000e0000 */
[----:B------:R-:W-:-:S13]  /*3840*/  CS2R R2, SRZ ;  /* 0x0000000000027805 */ /* 0x000fda000001ff00 */
.L_x_76:
[C---:B------:R-:W-:Y:S02]  /*3850*/  LEA R0, R8.reuse, UR7, 0x3 ;  /* 0x0000000708007c11 */ /* 0x040fe4000f8e18ff */
[----:B------:R-:W-:Y:S02]  /*3860*/  SHF.L.U32 R5, R3, 0x1f, RZ ;  /* 0x0000001f03057819 */ /* 0x000fe400000006ff */
[----:B------:R-:W-:Y:S02]  /*3870*/  LEA R4, R8, UR7, 0x4 ;  /* 0x0000000708047c11 */ /* 0x000fe4000f8e20ff */
[----:B------:R-:W1:Y:S02]  /*3880*/  SYNCS.PHASECHK.TRANS64.TRYWAIT P0, [R0+URZ+0xb0], R5 ;  /* 0x0000b005000075a7 */ /* 0x000e6400080011ff */
[----:B-1-3--:R-:W-:Y:S05]  /*3890*/  @!P0 BRA `(.L_x_69) ;  /* 0x0000005800748947 */ /* 0x00afea0003800000 */
.L_x_173:
[----:B-1----:R-:W1:Y:S01]  /*38a0*/  LDS.128 R4, [R4+0x140] ;  /* 0x0001400004047984 */ /* 0x002e620000000c00 */
[----:B------:R-:W-:Y:S02]  /*38b0*/  VIADD R0, R0, 0xc0 ;  /* 0x000000c000007836 */ /* 0x000fe40000000000 */
[----:B------:R-:W-:Y:S01]  /*38c0*/  VIADD R8, R8, 0x1 ;  /* 0x0000000108087836 */ /* 0x000fe20000000000 */
[----:B------:R-:W-:Y:S01]  /*38d0*/  @!PT LDS RZ, [RZ] ;  /* 0x00000000fffff984 */ /* 0x000fe20000000800 */
[----:B------:R-:W-:Y:S01]  /*38e0*/  @!PT LDS RZ, [RZ] ;  /* 0x00000000fffff984 */ /* 0x000fe20000000800 */
[----:B------:R-:W-:Y:S01]  /*38f0*/  @!PT LDS RZ, [RZ] ;  /* 0x00000000fffff984 */ /* 0x000fe20000000800 */
[----:B------:R-:W-:Y:S01]  /*3900*/  @!PT LDS RZ, [RZ] ;  /* 0x00000000fffff984 */ /* 0x000fe20000000800 */
[----:B------:R2:W-:Y:S06]  /*3910*/  MEMBAR.ALL.CTA ;  /* 0x0000000000007992 */ /* 0x0005ec0000008000 */
[----:B--2---:R-:W2:Y:S01]  /*3920*/  FENCE.VIEW.ASYNC.S ;  /* 0x00000000000073c6 */ /* 0x004ea20000000000 */
[----:B------:R-:W-:-:S04]  /*3930*/  PRMT R0, RZ, 0x654, R0 ;  /* 0x00000654ff007816 */ /* 0x000fc80000000000 */
[----:B--2---:R2:W-:Y:S01]  /*3940*/  SYNCS.ARRIVE.TRANS64.RED.A1T0 RZ, [R0+URZ], RZ ;  /* 0x000000ff00ff79a7 */ /* 0x0045e200081004ff */
[----:B-1----:R-:W-:Y:S01]  /*3950*/  LOP3.LUT P1, RZ, R6, 0x1, RZ, 0xc0, !PT ;  /* 0x0000000106ff7812 */ /* 0x002fe2000782c0ff */
[----:B--2---:R-:W-:-:S12]  /*3960*/  BRA.U UP2, `(.L_x_70) ;  /* 0x0000000502587547 */ /* 0x004fd8000b800000 */
[----:B------:R-:W1:Y:S01]  /*3970*/  LDCU UR8, c[0x0][0x38c] ;  /* 0x00007180ff0877ac */ /* 0x000e620008000800 */
[----:B------:R-:W-:Y:S02]  /*3980*/  PLOP3.LUT P2, PT, PT, PT, PT, 0x80, 0x8 ;  /* 0x000000000008781c */ /* 0x000fe40003f4f070 */
[----:B------:R-:W-:Y:S01]  /*3990*/  SHF.L.U32 R5, R9, 0x1f, RZ ;  /* 0x0000001f09057819 */ /* 0x000fe200000006ff */
[----:B-1----:R-:W-:Y:S02]  /*39a0*/  UISETP.GE.AND UP0, UPT, UR8, 0x1, UPT ;  /* 0x000000010800788c */ /* 0x002fe4000bf06270 */
[----:B------:R-:W-:-:S04]  /*39b0*/  ULEA UR8, UR19, UR7, 0x3 ;  /* 0x0000000713087291 */ /* 0x000fc8000f8e18ff */
[----:B------:R-:W-:-:S05]  /*39c0*/  PLOP3.LUT P0, PT, PT, PT, UP0, 0x80, 0x8 ;  /* 0x000000000008781c */ /* 0x000fca0003f0f008 */
[----:B------:R-:W-:-:S08]  /*39d0*/  @UP0 ULEA UR9, UR18, UR7, 0x3 ;  /* 0x0000000712090291 */ /* 0x000fd0000f8e18ff */
[----:B------:R-:W-:-:S04]  /*39e0*/  @P0 SHF.L.U32 R0, R2, 0x1f, RZ ;  /* 0x0000001f02000819 */ /* 0x000fc800000006ff */
[----:B------:R1:W2:Y:S01]  /*39f0*/  @P0 SYNCS.PHASECHK.TRANS64.TRYWAIT P2, [UR9], R0 ;  /* 0x00000000ff0005a7 */ /* 0x0002a20008041109 */
[----:B------:R-:W-:Y:S01]  /*3a00*/  ULEA UR9, UR19, UR21, 0x6 ;  /* 0x0000001513097291 */ /* 0x000fe2000f8e30ff */
[----:B------:R-:W3:Y:S02]  /*3a10*/  SYNCS.PHASECHK.TRANS64.TRYWAIT P0, [UR8+0xf0], R5 ;  /* 0x0000f005ff0075a7 */ /* 0x000ee40008001108 */
[----:B-123--:R-:W-:Y:S09]  /*3a20*/  @!P0 BRA `(.L_x_71) ;  /* 0x0000005800248947 */ /* 0x00eff20003800000 */
.L_x_175:
[----:B------:R-:W-:Y:S01]  /*3a30*/  UMOV UR16, UR17 ;  /* 0x0000001100107c82 */ /* 0x000fe20008000000 */
[----:B------:R-:W-:Y:S05]  /*3a40*/  BRA.U !UP0, `(.L_x_72) ;  /* 0x0000000508107547 */ /* 0x000fea000b800000 */
[----:B------:R-:W-:Y:S02]  /*3a50*/  UIADD3 UR16, UPT, UPT, UR20, UR17, URZ ;  /* 0x0000001114107290 */ /* 0x000fe4000fffe0ff */
[----:B------:R-:W-:Y:S01]  /*3a60*/  UPLOP3.LUT UP3, UPT, UPT, UPT, UPT, 0x40, 0x4 ;  /* 0x000000000004789c */ /* 0x000fe20003f6e870 */
[----:B------:R-:W-:Y:S01]  /*3a70*/  UMOV UR15, UR6 ;  /* 0x00000006000f7c82 */ /* 0x000fe20008000000 */
[----:B------:R-:W-:-:S09]  /*3a80*/  UMOV UR58, UR18 ;  /* 0x00000012003a7c82 */ /* 0x000fd20008000000 */
.L_x_75:
[----:B--2---:R-:W-:Y:S01]  /*3a90*/  ULEA UR14, UR58, UR7, 0x3 ;  /* 0x000000073a0e7291 */ /* 0x004fe2000f8e18ff */
[----:B---3--:R-:W-:Y:S11]  /*3aa0*/  @P2 BRA `(.L_x_73) ;  /* 0x00000000000c2947 */ /* 0x008ff60003800000 */
[----:B-1----:R-:W-:Y:S04]  /*3ab0*/  SHF.L.U32 R5, R2, 0x1f, RZ ;  /* 0x0000001f02057819 */ /* 0x002fe800000006ff */
[----:B------:R-:W1:Y:S02]  /*3ac0*/  SYNCS.PHASECHK.TRANS64.TRYWAIT P0, [UR14], R5 ;  /* 0x00000005ff0075a7 */ /* 0x000e64000800110e */
[----:B-1----:R-:W-:Y:S05]  /*3ad0*/  @!P0 BRA `(.L_x_74) ;  /* 0x0000005800108947 */ /* 0x002fea0003800000 */
.L_x_73:
[----:B------:R-:W-:Y:S01]  /*3ae0*/  UISETP.NE.AND UP0, UPT, UR15, 0x1, UPT ;  /* 0x000000010f00788c */ /* 0x000fe2000bf05270 */
[----:B------:R-:W-:Y:S01]  /*3af0*/  PLOP3.LUT P2, PT, PT, PT, PT, 0x80, 0x8 ;  /* 0x000000000008781c */ /* 0x000fe20003f4f070 */
[----:B------:R-:W-:Y:S02]  /*3b00*/  UIADD3 UR18, UPT, UPT, UR58, 0x1, URZ ;  /* 0x000000013a127890 */ /* 0x000fe4000fffe0ff */
[----:B------:R-:W-:Y:S02]  /*3b10*/  ULEA UR68, UR58, UR13, 0xa ;  /* 0x0000000d3a447291 */ /* 0x000fe4000f8e50ff */
[----:B------:R-:W-:Y:S01]  /*3b20*/  UISETP.NE.AND UP1, UPT, UR18, 0x6, UPT ;  /* 0x000000061200788c */ /* 0x000fe2000bf25270 */
[----:B------:R-:W-:Y:S01]  /*3b30*/  PLOP3.LUT P0, PT, PT, PT, UP0, 0x80, 0x8 ;  /* 0x000000000008781c */ /* 0x000fe20003f0f008 */
[----:B------:R-:W-:Y:S02]  /*3b40*/  ULEA UR66, UR58, UR12, 0xa ;  /* 0x0000000c3a427291 */ /* 0x000fe4000f8e50ff */
[----:B------:R-:W-:Y:S02]  /*3b50*/  USEL UR39, URZ, 0x1, UP1 ;  /* 0x00000001ff277887 */ /* 0x000fe40008800000 */
[----:B------:R-:W-:Y:S02]  /*3b60*/  USEL UR18, UR18, URZ, UP1 ;  /* 0x000000ff12127287 */ /* 0x000fe40008800000 */
[----:B------:R-:W-:Y:S02]  /*3b70*/  UIADD3 UR64, UPT, UPT, UR68, 0x2, URZ ;  /* 0x0000000244407890 */ /* 0x000fe4000fffe0ff */
[----:B------:R-:W-:Y:S01]  /*3b80*/  @UP0 ULEA UR38, UR18, UR7, 0x3 ;  /* 0x0000000712260291 */ /* 0x000fe2000f8e18ff */
[----:B------:R-:W-:Y:S01]  /*3b90*/  LOP3.LUT R2, R2, UR39, RZ, 0x3c, !PT ;  /* 0x0000002702027c12 */ /* 0x000fe2000f8e3cff */
[----:B------:R-:W-:Y:S02]  /*3ba0*/  UIADD3 UR62, UPT, UPT, UR66, 0x2, URZ ;  /* 0x00000002423e7890 */ /* 0x000fe4000fffe0ff */
[----:B------:R-:W-:Y:S01]  /*3bb0*/  UIADD3 UR60, UPT, UPT, UR68, 0x4, URZ ;  /* 0x00000004443c7890 */ /* 0x000fe2000fffe0ff */
[----:B-1----:R-:W-:Y:S01]  /*3bc0*/  @P0 SHF.L.U32 R0, R2, 0x1f, RZ ;  /* 0x0000001f02000819 */ /* 0x002fe200000006ff */
[----:B------:R-:W-:Y:S02]  /*3bd0*/  UIADD3 UR58, UPT, UPT, UR66, 0x4, URZ ;  /* 0x00000004423a7890 */ /* 0x000fe4000fffe0ff */
[----:B------:R-:W-:Y:S01]  /*3be0*/  UIADD3 UR56, UPT, UPT, UR68, 0x6, URZ ;  /* 0x0000000644387890 */ /* 0x000fe2000fffe0ff */
[----:B------:R2:W3:Y:S01]  /*3bf0*/  @P0 SYNCS.PHASECHK.TRANS64.TRYWAIT P2, [UR38], R0 ;  /* 0x00000000ff0005a7 */ /* 0x0004e20008041126 */
[----:B------:R-:W-:Y:S02]  /*3c00*/  UIADD3 UR54, UPT, UPT, UR66, 0x6, URZ ;  /* 0x0000000642367890 */ /* 0x000fe4000fffe0ff */
        /* <DEDUP_REMOVED lines=10> */
[----:B------:R-:W-:Y:S02]  /*3cb0*/  UIADD3 UR15, UPT, UPT, UR15, -0x1, URZ ;  /* 0xffffffff0f0f7890 */ /* 0x000fe4000fffe0ff */
[----:B------:R-:W-:Y:S01]  /*3cc0*/  UISETP.NE.AND UP0, UPT, UR17, UR16, UPT ;  /* 0x000000101100728c */ /* 0x000fe2000bf05270 */
[----:B------:R-:W-:Y:S01]  /*3cd0*/  UMOV UR69, 0x40004040 ;  /* 0x4000404000457882 */ /* 0x000fe20000000000 */
[----:B------:R-:W-:Y:S01]  /*3ce0*/  UMOV UR67, 0x40004040 ;  /* 0x4000404000437882 */ /* 0x000fe20000000000 */
[----:B------:R-:W-:Y:S01]  /*3cf0*/  UMOV UR65, 0x40004040 ;  /* 0x4000404000417882 */ /* 0x000fe20000000000 */
[----:B------:R-:W-:Y:S01]  /*3d00*/  UTCHMMA.2CTA gdesc[UR66], gdesc[UR68], tmem[UR9], tmem[UR36], idesc[UR37], UP3 ;  /* 0x00ff2444420075ea */ /* 0x000fe20009a00009 */
[----:B------:R-:W-:Y:S01]  /*3d10*/  UPLOP3.LUT UP3, UPT, UPT, UPT, UPT, 0x80, 0x8 ;  /* 0x000000000008789c */ /* 0x000fe20003f6f070 */
[----:B------:R-:W-:Y:S01]  /*3d20*/  UMOV UR63, 0x40004040 ;  /* 0x40004040003f7882 */ /* 0x000fe20000000000 */
[----:B------:R-:W-:Y:S01]  /*3d30*/  UMOV UR61, 0x40004040 ;  /* 0x40004040003d7882 */ /* 0x000fe20000000000 */
[----:B------:R-:W-:Y:S01]  /*3d40*/  UTCHMMA.2CTA gdesc[UR62], gdesc[UR64], tmem[UR9], tmem[UR34], idesc[UR35], UPT ;  /* 0x00ff22403e0075ea */ /* 0x000fe2000ba00009 */
[----:B------:R-:W-:Y:S01]  /*3d50*/  UMOV UR59, 0x40004040 ;  /* 0x40004040003b7882 */ /* 0x000fe20000000000 */
[----:B------:R-:W-:Y:S01]  /*3d60*/  UMOV UR57, 0x40004040 ;  /* 0x4000404000397882 */ /* 0x000fe20000000000 */
[----:B------:R1:W-:Y:S01]  /*3d70*/  UTCHMMA.2CTA gdesc[UR58], gdesc[UR60], tmem[UR9], tmem[UR32], idesc[UR33], UPT ;  /* 0x00ff203c3a0075ea */ /* 0x0003e2000ba00009 */
        /* <DEDUP_REMOVED lines=11> */
[----:B------:R-:W-:Y:S01]  /*3e30*/  UMOV UR39, 0x40004040 ;  /* 0x4000404000277882 */ /* 0x000fe20000000000 */
[----:B------:R2:W-:Y:S01]  /*3e40*/  UTCHMMA.2CTA gdesc[UR42], gdesc[UR44], tmem[UR9], tmem[UR24], idesc[UR25], UPT ;  /* 0x00ff182c2a0075ea */ /* 0x0005e2000ba00009 */
[----:B------:R2:W-:Y:S01]  /*3e50*/  UTCHMMA.2CTA gdesc[UR38], gdesc[UR40], tmem[UR9], tmem[UR22], idesc[UR23], UPT ;  /* 0x00ff1628260075ea */ /* 0x0005e2000ba00009 */
[----:B------:R2:W-:Y:S01]  /*3e60*/  UTCBAR.2CTA.MULTICAST [UR14], URZ, UR11 ;  /* 0x000000ff0e0073e9 */ /* 0x0005e2000820080b */
[----:B-1----:R-:W-:Y:S01]  /*3e70*/  UMOV UR58, UR18 ;  /* 0x00000012003a7c82 */ /* 0x002fe20008000000 */
[----:B------:R-:W-:Y:S05]  /*3e80*/  BRA.U UP0, `(.L_x_75) ;  /* 0xfffffffd00007547 */ /* 0x000fea000b83ffff */
.L_x_72:
[----:B------:R-:W-:Y:S01]  /*3e90*/  UIADD3 UR8, UPT, UPT, UR8, 0xd0, URZ ;  /* 0x000000d008087890 */ /* 0x000fe2000fffe0ff */
[----:B------:R-:W-:-:S08]  /*3ea0*/  UMOV UR17, UR16 ;  /* 0x0000001000117c82 */ /* 0x000fd00008000000 */
[----:B------:R4:W-:Y:S01]  /*3eb0*/  UTCBAR.2CTA.MULTICAST [UR8], URZ, UR10 ;  /* 0x000000ff080073e9 */ /* 0x0009e2000820080a */
[----:B------:R-:W-:Y:S02]  /*3ec0*/  NOP ;  /* 0x0000000000007918 */ /* 0x000fe40000000000 */
.L_x_70:
[----:B------:R-:W-:Y:S01]  /*3ed0*/  UIADD3 UR19, UPT, UPT, UR19, 0x1, URZ ;  /* 0x0000000113137890 */ /* 0x000fe2000fffe0ff */
[----:B------:R-:W-:-:S03]  /*3ee0*/  ISETP.NE.AND P0, PT, R8, 0x2, PT ;  /* 0x000000020800780c */ /* 0x000fc60003f05270 */
[----:B------:R-:W-:Y:S01]  /*3ef0*/  UISETP.NE.AND UP0, UPT, UR19, 0x4, UPT ;  /* 0x000000041300788c */ /* 0x000fe2000bf05270 */
[----:B-12---:R-:W-:Y:S02]  /*3f00*/  SEL R0, RZ, 0x1, P0 ;  /* 0x00000001ff007807 */ /* 0x006fe40000000000 */
[----:B------:R-:W-:Y:S01]  /*3f10*/  SEL R8, R8, RZ, P0 ;  /* 0x000000ff08087207 */ /* 0x000fe20000000000 */
[----:B----4-:R-:W-:Y:S01]  /*3f20*/  USEL UR8, URZ, 0x1, UP0 ;  /* 0x00000001ff087887 */ /* 0x010fe20008000000 */
[----:B------:R-:W-:Y:S01]  /*3f30*/  LOP3.LUT R3, R3, R0, RZ, 0x3c, !PT ;  /* 0x0000000003037212 */ /* 0x000fe200078e3cff */
[----:B------:R-:W-:-:S04]  /*3f40*/  USEL UR19, UR19, URZ, UP0 ;  /* 0x000000ff13137287 */ /* 0x000fc80008000000 */
[----:B------:R-:W-:Y:S01]  /*3f50*/  LOP3.LUT R9, R9, UR8, RZ, 0x3c, !PT ;  /* 0x0000000809097c12 */ /* 0x000fe2000f8e3cff */
[----:B------:R-:W-:Y:S07]  /*3f60*/  @P1 BRA `(.L_x_76) ;  /* 0xfffffff800381947 */ /* 0x000fee000383ffff */
[----:B------:R-:W1:Y:S01]  /*3f70*/  S2UR UR6, SR_CgaCtaId ;  /* 0x00000000000679c3 */ /* 0x000e620000008800 */
[----:B------:R-:W-:Y:S01]  /*3f80*/  ELECT P0, URZ, PT ;  /* 0x0000000000ff782f */ /* 0x000fe20003800000 */
[----:B------:R-:W-:Y:S01]  /*3f90*/  HFMA2 R0, -RZ, RZ, 0, 5.9604644775390625e-08 ;  /* 0x00000001ff007431 */ /* 0x000fe200000001ff */
[----:B------:R-:W-:-:S05]  /*3fa0*/  UMOV UR8, 0x40 ;  /* 0x0000004000087882 */ /* 0x000fca0000000000 */
[----:B------:R-:W-:Y:S01]  /*3fb0*/  UVIRTCOUNT.DEALLOC.SMPOOL 0x80 ;  /* 0x000000800000784c */ /* 0x000fe20000000000 */
[----:B------:R-:W-:Y:S02]  /*3fc0*/  UISETP.NE.AND UP0, UPT, UR5, URZ, UPT ;  /* 0x000000ff0500728c */ /* 0x000fe4000bf05270 */
[----:B-1----:R-:W-:-:S09]  /*3fd0*/  ULEA UR6, UR6, UR8, 0x18 ;  /* 0x0000000806067291 */ /* 0x002fd2000f8ec0ff */
[----:B------:R1:W-:Y:S01]  /*3fe0*/  @P0 STS.U8 [UR6+0x1c], R0 ;  /* 0x00001c00ff000988 */ /* 0x0003e20008000006 */
[----:B------:R-:W-:Y:S05]  /*3ff0*/  BRA.U UP0, `(.L_x_77) ;  /* 0x0000000100a07547 */ /* 0x000fea000b800000 */
[----:B------:R-:W-:Y:S01]  /*4000*/  UIADD3 UR5, UPT, UPT, UR7, 0xf0, URZ ;  /* 0x000000f007057890 */ /* 0x000fe2000fffe0ff */
[----:B------:R-:W-:-:S03]  /*4010*/  SHF.L.U32 R3, R9, 0x1f, RZ ;  /* 0x0000001f09037819 */ /* 0x000fc600000006ff */
[----:B------:R-:W-:-:S09]  /*4020*/  ULEA UR8, UR19, UR5, 0x3 ;  /* 0x0000000513087291 */ /* 0x000fd2000f8e18ff */
[----:B------:R-:W2:Y:S02]  /*4030*/  SYNCS.PHASECHK.TRANS64.TRYWAIT P0, [UR8], R3 ;  /* 0x00000003ff0075a7 */ /* 0x000ea40008001108 */
[----:B--2---:R-:W-:Y:S05]  /*4040*/  @!P0 BRA `(.L_x_78) ;  /* 0x0000005000cc8947 */ /* 0x004fea0003800000 */
.L_x_178:
        /* <DEDUP_REMOVED lines=9> */
.L_x_180:
        /* <DEDUP_REMOVED lines=9> */
.L_x_182:
[----:B------:R-:W-:-:S04]  /*4170*/  UIADD3 UR9, UPT, UPT, UR9, 0x1, URZ ;  /* 0x0000000109097890 */ /* 0x000fc8000fffe0ff */
[----:B------:R-:W-:-:S04]  /*4180*/  UISETP.NE.AND UP1, UPT, UR9, 0x4, UPT ;  /* 0x000000040900788c */ /* 0x000fc8000bf25270 */
[----:B------:R-:W-:Y:S02]  /*4190*/  USEL UR8, URZ, 0x1, UP1 ;  /* 0x00000001ff087887 */ /* 0x000fe40008800000 */
[----:B------:R-:W-:-:S04]  /*41a0*/  USEL UR9, UR9, URZ, UP1 ;  /* 0x000000ff09097287 */ /* 0x000fc80008800000 */
[----:B------:R-:W-:Y:S01]  /*41b0*/  ULEA UR9, UR9, UR5, 0x3 ;  /* 0x0000000509097291 */ /* 0x000fe2000f8e18ff */
[----:B-1----:R-:W-:-:S04]  /*41c0*/  LOP3.LUT R3, R2, UR8, RZ, 0x3c, !PT ;  /* 0x0000000802037c12 */ /* 0x002fc8000f8e3cff */
[----:B------:R-:W-:Y:S01]  /*41d0*/  SHF.L.U32 R3, R3, 0x1f, RZ ;  /* 0x0000001f03037819 */ /* 0x000fe200000006ff */
[----:B------:R-:W-:-:S04]  /*41e0*/  IMAD.U32 R0, RZ, RZ, UR9 ;  /* 0x00000009ff007e24 */ /* 0x000fc8000f8e00ff */
[----:B------:R1:W2:Y:S03]  /*41f0*/  SYNCS.PHASECHK.TRANS64.TRYWAIT P0, [R0+URZ], R3 ;  /* 0x00000003000075a7 */ /* 0x0002a600080011ff */
[----:B--2---:R-:W-:Y:S05]  /*4200*/  @!P0 NANOSLEEP.SYNCS 0x989680 ;  /* 0x009896800000895d */ /* 0x004fea0003900000 */
[----:B------:R-:W2:Y:S02]  /*4210*/  @!P0 SYNCS.PHASECHK.TRANS64 P0, [R0+URZ], R3 ;  /* 0x00000003000085a7 */ /* 0x000ea400080010ff */
[----:B--2---:R-:W-:Y:S05]  /*4220*/  @P0 BRA `(.L_x_81) ;  /* 0x0000000000200947 */ /* 0x004fea0003800000 */
.L_x_82:
[----:B--2---:R2:W4:Y:S02]  /*4230*/  SYNCS.PHASECHK.TRANS64.TRYWAIT P0, [R0+URZ], R3 ;  /* 0x00000003000075a7 */ /* 0x00452400080011ff */
[----:B----4-:R-:W-:Y:S05]  /*4240*/  @!P0 NANOSLEEP.SYNCS 0x989680 ;  /* 0x009896800000895d */ /* 0x010fea0003900000 */
[----:B------:R-:W4:Y:S02]  /*4250*/  @!P0 SYNCS.PHASECHK.TRANS64 P0, [R0+URZ], R3 ;  /* 0x00000003000085a7 */ /* 0x000f2400080010ff */
[----:B----4-:R-:W-:Y:S05]  /*4260*/  @!P0 BRA `(.L_x_82) ;  /* 0xfffffffc00f08947 */ /* 0x010fea000383ffff */
[----:B------:R-:W-:Y:S05]  /*4270*/  BRA `(.L_x_81) ;  /* 0x00000000000c7947 */ /* 0x000fea0003800000 */
.L_x_77:
[----:B------:R-:W-:-:S04]  /*4280*/  UIADD3 UR5, UPT, UPT, UR7, 0x130, URZ ;  /* 0x0000013007057890 */ /* 0x000fc8000fffe0ff */
[----:B------:R-:W-:-:S09]  /*4290*/  UPRMT UR5, UR4, 0x654, UR5 ;  /* 0x0000065404057896 */ /* 0x000fd20008000005 */
[----:B------:R-:W-:Y:S03]  /*42a0*/  SYNCS.ARRIVE.TRANS64.RED.A1T0 RZ, [UR5], RZ ;  /* 0x000000ffffff79a7 */ /* 0x000fe60008100405 */
.L_x_81:
[----:B-12---:R-:W-:Y:S01]  /*42b0*/  SHF.L.U32 R3, RZ, 0x1f, RZ ;  /* 0x0000001fff037819 */ /* 0x006fe200000006ff */
[----:B------:R-:W-:Y:S01]  /*42c0*/  UIADD3 UR5, UPT, UPT, UR7, 0x130, URZ ;  /* 0x0000013007057890 */ /* 0x000fe2000fffe0ff */
[----:B------:R-:W-:Y:S02]  /*42d0*/  PLOP3.LUT P0, PT, PT, PT, UP0, 0x80, 0x8 ;  /* 0x000000000008781c */ /* 0x000fe40003f0f008 */
[----:B------:R-:W1:Y:S02]  /*42e0*/  SYNCS.PHASECHK.TRANS64.TRYWAIT P1, [UR7+0x130], R3 ;  /* 0x00013003ff0075a7 */ /* 0x000e640008021107 */
[----:B-1----:R-:W-:Y:S09]  /*42f0*/  @!P1 BRA `(.L_x_83) ;  /* 0x0000005000689947 */ /* 0x002ff20003800000 */
.L_x_184:
[----:B------:R-:W-:Y:S01]  /*4300*/  @!UP0 UPRMT UR5, UR4, 0x654, UR5 ;  /* 0x0000065404058896 */ /* 0x000fe20008000005 */
[----:B------:R-:W-:Y:S02]  /*4310*/  UMOV UR8, 0xffff ;  /* 0x0000ffff00087882 */ /* 0x000fe40000000000 */
[----:B------:R-:W-:-:S06]  /*4320*/  UMOV UR4, 0x1 ;  /* 0x0000000100047882 */ /* 0x000fcc0000000000 */
[----:B------:R-:W-:Y:S01]  /*4330*/  @!P0 SYNCS.ARRIVE.TRANS64.RED.A1T0 RZ, [UR5], RZ ;  /* 0x000000ffffff89a7 */ /* 0x000fe20008100405 */
[----:B------:R-:W-:Y:S01]  /*4340*/  NOP ;  /* 0x0000000000007918 */ /* 0x000fe20000000000 */
[----:B-1----:R-:W1:Y:S01]  /*4350*/  LDS R0, [UR6+0x14] ;  /* 0x00001406ff007984 */ /* 0x002e620008000800 */
[----:B------:R-:W-:-:S04]  /*4360*/  ULOP3.LUT UR5, UR21, 0xffff, URZ, 0xc0, !UPT ;  /* 0x0000ffff15057892 */ /* 0x000fc8000f8ec0ff */
[----:B------:R-:W-:-:S04]  /*4370*/  USHF.R.U32.HI UR5, URZ, 0x5, UR5 ;  /* 0x00000005ff057899 */ /* 0x000fc80008011605 */
[----:B------:R-:W-:Y:S02]  /*4380*/  USHF.L.U32 UR8, UR8, UR5, URZ ;  /* 0x0000000508087299 */ /* 0x000fe400080006ff */
[----:B------:R-:W-:-:S04]  /*4390*/  USHF.L.U32 UR4, UR4, UR5, URZ ;  /* 0x0000000504047299 */ /* 0x000fc800080006ff */
[----:B-1----:R-:W-:-:S04]  /*43a0*/  LOP3.LUT R0, R0, UR8, RZ, 0xc0, !PT ;  /* 0x0000000800007c12 */ /* 0x002fc8000f8ec0ff */
[----:B------:R-:W-:-:S13]  /*43b0*/  ISETP.NE.AND P0, PT, R0, UR8, PT ;  /* 0x0000000800007c0c */ /* 0x000fda000bf05270 */
[----:B------:R-:W-:Y:S05]  /*43c0*/  @P0 BRA `(.L_x_84) ;  /* 0x0000000000580947 */ /* 0x000fea0003800000 */
[----:B------:R-:W1:Y:S02]  /*43d0*/  LDS R0, [UR6+0x18] ;  /* 0x00001806ff007984 */ /* 0x000e640008000800 */
[----:B-1----:R-:W-:-:S04]  /*43e0*/  LOP3.LUT R0, R0, UR4, RZ, 0xc0, !PT ;  /* 0x0000000400007c12 */ /* 0x002fc8000f8ec0ff */
[----:B------:R-:W-:-:S13]  /*43f0*/  ISETP.NE.AND P0, PT, R0, UR4, PT ;  /* 0x0000000400007c0c */ /* 0x000fda000bf05270 */
[----:B------:R-:W-:Y:S05]  /*4400*/  @P0 BRA `(.L_x_85) ;  /* 0x00000000003c0947 */ /* 0x000fea0003800000 */
[----:B------:R-:W1:Y:S01]  /*4410*/  S2R R2, SR_LANEID ;  /* 0x0000000000027919 */ /* 0x000e620000000000 */
[----:B------:R-:W-:Y:S01]  /*4420*/  ULOP3.LUT UR8, URZ, UR8, URZ, 0x33, !UPT ;  /* 0x00000008ff087292 */ /* 0x000fe2000f8e33ff */
[----:B------:R-:W-:Y:S01]  /*4430*/  LOP3.LUT R4, RZ, UR4, RZ, 0x33, !PT ;  /* 0x00000004ff047c12 */ /* 0x000fe2000f8e33ff */
[----:B------:R-:W-:Y:S02]  /*4440*/  VOTEU.ANY UR7, UPT, PT ;  /* 0x0000000000077886 */ /* 0x000fe400038e0100 */
[----:B------:R-:W-:Y:S01]  /*4450*/  UFLO.U32 UR7, UR7 ;  /* 0x00000007000772bd */ /* 0x000fe200080e0000 */
[----:B------:R-:W2:Y:S01]  /*4460*/  REDUX UR4, R4 ;  /* 0x00000000040473c4 */ /* 0x000ea20000000000 */
[----:B------:R-:W-:-:S06]  /*4470*/  IMAD.U32 R0, RZ, RZ, UR8 ;  /* 0x00000008ff007e24 */ /* 0x000fcc000f8e00ff */
[----:B------:R4:W-:Y:S01]  /*4480*/  UTCATOMSWS.AND URZ, UR8 ;  /* 0x0000000800ff79e3 */ /* 0x0009e20008000000 */
[----:B------:R-:W3:Y:S01]  /*4490*/  REDUX UR5, R0 ;  /* 0x00000000000573c4 */ /* 0x000ee20000000000 */
[----:B-1----:R-:W-:Y:S01]  /*44a0*/  ISETP.EQ.U32.AND P0, PT, R2, UR7, PT ;  /* 0x0000000702007c0c */ /* 0x002fe2000bf02070 */
[----:B--2---:R-:W-:Y:S01]  /*44b0*/  IMAD.U32 R2, RZ, RZ, UR4 ;  /* 0x00000004ff027e24 */ /* 0x004fe2000f8e00ff */
[----:B---3--:R-:W-:-:S11]  /*44c0*/  MOV R3, UR5 ;  /* 0x0000000500037c02 */ /* 0x008fd60008000f00 */
[----:B------:R4:W-:Y:S04]  /*44d0*/  @P0 ATOMS.AND RZ, [UR6+0x14], R3 ;  /* 0x00001403ffff098c */ /* 0x0009e8000a800006 */
[----:B------:R4:W-:Y:S01]  /*44e0*/  @P0 ATOMS.AND RZ, [UR6+0x18], R2 ;  /* 0x00001802ffff098c */ /* 0x0009e2000a800006 */
[----:B------:R-:W-:Y:S05]  /*44f0*/  BRA `(.L_x_86) ;  /* 0x0000000000147947 */ /* 0x000fea0003800000 */
.L_x_85:
[----:B------:R-:W-:Y:S02]  /*4500*/  MOV R2, 0x4520 ;  /* 0x0000452000027802 */ /* 0x000fe40000000f00 */
[----:B---3-5:R-:W-:Y:S05]  /*4510*/  CALL.REL.NOINC `($__internal_0_$__cuda_sm10x_tcgen05_guardrail_trap_col_being_dealloced_not_returned_by_alloc) ;  /* 0x0000005400487944 */ /* 0x028fea0003c00000 */
[----:B------:R-:W-:Y:S05]  /*4520*/  BRA `(.L_x_86) ;  /* 0x0000000000087947 */ /* 0x000fea0003800000 */
.L_x_84:
[----:B------:R-:W-:Y:S02]  /*4530*/  MOV R2, 0x4550 ;  /* 0x0000455000027802 */ /* 0x000fe40000000f00 */
[----:B---3-5:R-:W-:Y:S05]  /*4540*/  CALL.REL.NOINC `($__internal_2_$__cuda_sm10x_tcgen05_guardrail_trap_unallocated_columns_being_dealloced) ;  /* 0x0000005400547944 */ /* 0x028fea0003c00000 */
.L_x_86:
[----:B------:R-:W-:Y:S01]  /*4550*/  NOP ;  /* 0x0000000000007918 */ /* 0x000fe20000000000 */
[----:B----4-:R-:W-:Y:S05]  /*4560*/  EXIT ;  /* 0x000000000000794d */ /* 0x010fea0003800000 */
.L_x_57:
[----:B------:R-:W-:-:S09]  /*4570*/  UISETP.NE.OR UP5, UPT, UR10, 0x3, !UP5 ;  /* 0x000000030a00788c */ /* 0x000fd2000efa5670 */
[----:B------:R-:W-:Y:S05]  /*4580*/  BRA.U UP5, `(.L_x_87) ;  /* 0x0000001105787547 */ /* 0x000fea000b800000 */
[----:B------:R-:W1:Y:S01]  /*4590*/  LDC R0, c[0x0][0xb30] ;  /* 0x0002cc00ff007b82 */ /* 0x000e620000000800 */
[----:B------:R-:W2:Y:S01]  /*45a0*/  LDCU.64 UR8, c[0x0][0x888] ;  /* 0x00011100ff0877ac */ /* 0x000ea20008000a00 */
[----:B------:R-:W-:Y:S02]  /*45b0*/  HFMA2 R25, -RZ, RZ, 0, 0 ;  /* 0x00000000ff197431 */ /* 0x000fe400000001ff */
[----:B-----5:R-:W-:Y:S01]  /*45c0*/  IMAD.MOV.U32 R32, RZ, RZ, 0x1 ;  /* 0x00000001ff207424 */ /* 0x020fe200078e00ff */
[----:B------:R-:W-:Y:S01]  /*45d0*/  MOV R23, 0x1000 ;  /* 0x0000100000177802 */ /* 0x000fe20000000f00 */
[----:B------:R-:W3:Y:S01]  /*45e0*/  LDCU.64 UR4, c[0x0][0x890] ;  /* 0x00011200ff0477ac */ /* 0x000ee20008000a00 */
[----:B------:R-:W-:Y:S01]  /*45f0*/  IMAD.MOV.U32 R27, RZ, RZ, RZ ;  /* 0x000000ffff1b7224 */ /* 0x000fe200078e00ff */
[----:B------:R-:W4:Y:S01]  /*4600*/  LDC R19, c[0x0][0x370] ;  /* 0x0000dc00ff137b82 */ /* 0x000f220000000800 */
[----:B------:R-:W-:Y:S01]  /*4610*/  UMOV UR7, 0x400 ;  /* 0x0000040000077882 */ /* 0x000fe20000000000 */
[----:B------:R-:W-:-:S02]  /*4620*/  UPLOP3.LUT UP1, UPT, UPT, UPT, UPT, 0x40, 0x4 ;  /* 0x000000000004789c */ /* 0x000fc40003f2e870 */
[----:B------:R-:W-:-:S04]  /*4630*/  ULEA UR7, UR37, UR7, 0x18 ;  /* 0x0000000725077291 */ /* 0x000fc8000f8ec0ff */
[----:B------:R-:W4:Y:S01]  /*4640*/  LDC R2, c[0x0][0xb0c] ;  /* 0x0002c300ff027b82 */ /* 0x000f220000000800 */
[----:B------:R-:W-:Y:S02]  /*4650*/  UIADD3 UR13, UPT, UPT, UR7, 0x78, URZ ;  /* 0x00000078070d7890 */ /* 0x000fe4000fffe0ff */
[----:B--2---:R-:W-:Y:S02]  /*4660*/  UISETP.NE.U32.AND UP3, UPT, UR8, URZ, UPT ;  /* 0x000000ff0800728c */ /* 0x004fe4000bf65070 */
[----:B------:R-:W-:Y:S02]  /*4670*/  UIADD3 UR41, UPT, UPT, UR7, 0x60, URZ ;  /* 0x0000006007297890 */ /* 0x000fe4000fffe0ff */
[----:B---3--:R-:W-:Y:S01]  /*4680*/  UISETP.NE.U32.AND UP4, UPT, UR4, URZ, UPT ;  /* 0x000000ff0400728c */ /* 0x008fe2000bf85070 */
[----:B------:R-:W2:Y:S01]  /*4690*/  LDC R18, c[0x0][0xb20] ;  /* 0x0002c800ff127b82 */ /* 0x000ea20000000800 */
[----:B-1----:R-:W-:Y:S01]  /*46a0*/  ISETP.NE.AND P1, PT, R0, 0x1, PT ;  /* 0x000000010000780c */ /* 0x002fe20003f25270 */
[----:B------:R-:W-:-:S02]  /*46b0*/  UISETP.NE.AND.EX UP3, UPT, UR9, URZ, UPT, UP3 ;  /* 0x000000ff0900728c */ /* 0x000fc4000bf65330 */
[----:B------:R-:W-:Y:S02]  /*46c0*/  UIADD3 UR33, UPT, UPT, UR7, 0x68, URZ ;  /* 0x0000006807217890 */ /* 0x000fe4000fffe0ff */
[----:B------:R-:W-:Y:S02]  /*46d0*/  UIADD3 UR25, UPT, UPT, UR7, 0x70, URZ ;  /* 0x0000007007197890 */ /* 0x000fe4000fffe0ff */
[----:B------:R-:W1:Y:S01]  /*46e0*/  LDC.64 R36, c[0x0][0x348] ;  /* 0x0000d200ff247b82 */ /* 0x000e620000000a00 */
[----:B------:R-:W-:Y:S02]  /*46f0*/  UPRMT UR13, UR37, 0x654, UR13 ;  /* 0x00000654250d7896 */ /* 0x000fe4000800000d */
[----:B------:R-:W-:-:S05]  /*4700*/  UISETP.NE.AND.EX UP4, UPT, UR5, URZ, UPT, UP4 ;  /* 0x000000ff0500728c */ /* 0x000fca000bf85340 */
[----:B------:R-:W3:Y:S08]  /*4710*/  LDC.64 R16, c[0x0][0xb10] ;  /* 0x0002c400ff107b82 */ /* 0x000ef00000000a00 */
[----:B------:R-:W1:Y:S08]  /*4720*/  LDC.64 R6, c[0x0][0xb18] ;  /* 0x0002c600ff067b82 */ /* 0x000e700000000a00 */
[----:B------:R-:W1:Y:S08]  /*4730*/  LDC.64 R4, c[0x0][0xb28] ;  /* 0x0002ca00ff047b82 */ /* 0x000e700000000a00 */
[----:B--2-4-:R-:W1:Y:S02]  /*4740*/  LDC R22, c[0x0][0x374] ;  /* 0x0000dd00ff167b82 */ /* 0x014e640000000800 */
.L_x_98:
[----:B------:R-:W-:Y:S02]  /*4750*/  LEA R0, R27, UR7, 0x3 ;  /* 0x000000071b007c11 */ /* 0x000fe4000f8e18ff */
[----:B------:R-:W-:Y:S02]  /*4760*/  SHF.L.U32 R3, R25, 0x1f, RZ ;  /* 0x0000001f19037819 */ /* 0x000fe400000006ff */
[----:B------:R-:W-:Y:S02]  /*4770*/  LEA R28, R27, UR7, 0x4 ;  /* 0x000000071b1c7c11 */ /* 0x000fe4000f8e20ff */
[----:B--2---:R-:W2:Y:S02]  /*4780*/  SYNCS.PHASECHK.TRANS64.TRYWAIT P0, [R0+URZ+0xb0], R3 ;  /* 0x0000b003000075a7 */ /* 0x004ea400080011ff */
[----:B--2---:R-:W-:Y:S05]  /*4790*/  @!P0 BRA `(.L_x_88) ;  /* 0x0000004c00588947 */ /* 0x004fea0003800000 */
.L_x_185:
[----:B------:R-:W-:Y:S01]  /*47a0*/  ISETP.GE.AND P0, PT, R26, 0x1, PT ;  /* 0x000000011a00780c */ /* 0x000fe20003f06270 */
[----:B------:R-:W4:Y:S01]  /*47b0*/  LDS.128 R28, [R28+0x140] ;  /* 0x000140001c1c7984 */ /* 0x000f220000000c00 */
[----:B--2---:R-:W-:Y:S01]  /*47c0*/  VIADD R0, R0, 0xc0 ;  /* 0x000000c000007836 */ /* 0x004fe20000000000 */
[----:B------:R-:W-:Y:S01]  /*47d0*/  @!PT LDS RZ, [RZ] ;  /* 0x00000000fffff984 */ /* 0x000fe20000000800 */
[----:B------:R-:W-:Y:S01]  /*47e0*/  @!PT LDS RZ, [RZ] ;  /* 0x00000000fffff984 */ /* 0x000fe20000000800 */
[----:B------:R-:W-:Y:S01]  /*47f0*/  @!PT LDS RZ, [RZ] ;  /* 0x00000000fffff984 */ /* 0x000fe20000000800 */
[----:B------:R-:W-:Y:S01]  /*4800*/  @!PT LDS RZ, [RZ] ;  /* 0x00000000fffff984 */ /* 0x000fe20000000800 */
[----:B------:R2:W-:Y:S06]  /*4810*/  MEMBAR.ALL.CTA ;  /* 0x0000000000007992 */ /* 0x0005ec0000008000 */
[----:B--2---:R-:W2:Y:S01]  /*4820*/  FENCE.VIEW.ASYNC.S ;  /* 0x00000000000073c6 */ /* 0x004ea20000000000 */
[----:B------:R-:W-:Y:S04]  /*4830*/  PRMT R0, RZ, 0x654, R0 ;  /* 0x00000654ff007816 */ /* 0x000fe80000000000 */
[----:B--2---:R2:W-:Y:S01]  /*4840*/  SYNCS.ARRIVE.TRANS64.RED.A1T0 RZ, [R0+URZ], RZ ;  /* 0x000000ff00ff79a7 */ /* 0x0045e200081004ff */
[----:B----4-:R-:W-:Y:S11]  /*4850*/  LOP3.LUT P3, RZ, R30, 0x1, RZ, 0xc0, !PT ;  /* 0x000000011eff7812 */ /* 0x010ff6000786c0ff */
[----:B------:R-:W-:Y:S02]  /*4860*/  @!UPT UIADD3 URZ, UPT, UPT, URZ, URZ, URZ ;  /* 0x000000fffffff290 */ /* 0x000fe4000fffe0ff */
[----:B------:R-:W-:Y:S02]  /*4870*/  @P3 MOV R13, R28 ;  /* 0x0000001c000d3202 */ /* 0x000fe40000000f00 */
[----:B------:R-:W-:Y:S01]  /*4880*/  @P3 LOP3.LUT R8, R29, 0xffff, RZ, 0xc0, !PT ;  /* 0x0000ffff1d083812 */ /* 0x000fe200078ec0ff */
[----:B--2---:R-:W-:Y:S06]  /*4890*/  @!P0 BRA `(.L_x_89) ;  /* 0x0000000000a48947 */ /* 0x004fec0003800000 */
[----:B-1----:R-:W-:Y:S01]  /*48a0*/  IMAD.HI.U32 R33, R22, R7, RZ ;  /* 0x0000000716217227 */ /* 0x002fe200078e00ff */
[----:B------:R-:W-:Y:S02]  /*48b0*/  ISETP.NE.AND P0, PT, R6, 0x1, PT ;  /* 0x000000010600780c */ /* 0x000fe40003f05270 */
[----:B------:R-:W-:Y:S01]  /*48c0*/  ISETP.NE.AND P2, PT, R26, 0x1, PT ;  /* 0x000000011a00780c */ /* 0x000fe20003f45270 */
[----:B---3--:R-:W-:Y:S01]  /*48d0*/  IMAD.HI.U32 R34, R19, R16, RZ ;  /* 0x0000001013227227 */ /* 0x008fe200078e00ff */
[----:B------:R-:W-:Y:S02]  /*48e0*/  SHF.R.U32.HI R33, RZ, R18, R33 ;  /* 0x00000012ff217219 */ /* 0x000fe40000011621 */
[----:B------:R-:W-:Y:S01]  /*48f0*/  ISETP.NE.AND P4, PT, R2, 0x1, PT ;  /* 0x000000010200780c */ /* 0x000fe20003f85270 */
[----:B------:R-:W-:Y:S01]  /*4900*/  IMAD.HI.U32 R38, R13, R16, RZ ;  /* 0x000000100d267227 */ /* 0x000fe200078e00ff */
[----:B------:R-:W-:Y:S02]  /*4910*/  SHF.R.U32.HI R34, RZ, R17, R34 ;  /* 0x00000011ff227219 */ /* 0x000fe40000011622 */
[----:B------:R-:W-:Y:S01]  /*4920*/  SEL R3, R22, R33, !P0 ;  /* 0x0000002116037207 */ /* 0x000fe20004000000 */
[C---:B------:R-:W-:Y:S01]  /*4930*/  IMAD.HI.U32 R33, R8.reuse, R7, RZ ;  /* 0x0000000708217227 */ /* 0x040fe200078e00ff */
[----:B------:R-:W-:Y:S02]  /*4940*/  SEL R11, R19, R34, !P4 ;  /* 0x00000022130b7207 */ /* 0x000fe40006000000 */
[----:B------:R-:W-:Y:S01]  /*4950*/  SHF.R.U32.HI R38, RZ, R17, R38 ;  /* 0x00000011ff267219 */ /* 0x000fe20000011626 */
[----:B------:R-:W-:Y:S01]  /*4960*/  IMAD.HI.U32 R40, R3, R4, RZ ;  /* 0x0000000403287227 */ /* 0x000fe200078e00ff */
[----:B------:R-:W-:Y:S03]  /*4970*/  SHF.R.U32.HI R33, RZ, R18, R33 ;  /* 0x00000012ff217219 */ /* 0x000fe60000011621 */
[----:B------:R-:W-:Y:S01]  /*4980*/  IMAD.HI.U32 R34, R11, R4, RZ ;  /* 0x000000040b227227 */ /* 0x000fe200078e00ff */
[----:B------:R-:W-:Y:S02]  /*4990*/  @P2 SHF.R.U32.HI R3, RZ, R5, R40 ;  /* 0x00000005ff032219 */ /* 0x000fe40000011628 */
[----:B------:R-:W-:Y:S02]  /*49a0*/  SEL R9, R8, R33, !P0 ;  /* 0x0000002108097207 */ /* 0x000fe40004000000 */
[----:B------:R-:W-:Y:S01]  /*49b0*/  @P2 SHF.R.U32.HI R11, RZ, R5, R34 ;  /* 0x00000005ff0b2219 */ /* 0x000fe20000011622 */
[C---:B------:R-:W-:Y:S01]  /*49c0*/  IMAD R10, R26.reuse, R3, RZ ;  /* 0x000000031a0a7224 */ /* 0x040fe200078e02ff */
[----:B------:R-:W-:Y:S01]  /*49d0*/  SEL R3, R13, R38, !P4 ;  /* 0x000000260d037207 */ /* 0x000fe20006000000 */
[C---:B------:R-:W-:Y:S03]  /*49e0*/  IMAD.HI.U32 R14, R9.reuse, R4, RZ ;  /* 0x00000004090e7227 */ /* 0x040fe600078e00ff */
[----:B------:R-:W-:Y:S01]  /*49f0*/  ISETP.GE.AND P0, PT, R9, R10, PT ;  /* 0x0000000a0900720c */ /* 0x000fe20003f06270 */
[C---:B------:R-:W-:Y:S01]  /*4a00*/  IMAD R12, R26.reuse, R11, RZ ;  /* 0x0000000b1a0c7224 */ /* 0x040fe200078e02ff */
[-C--:B------:R-:W-:Y:S04]  /*4a10*/  SHF.R.U32.HI R14, RZ, R5.reuse, R14 ;  /* 0x00000005ff0e7219 */ /* 0x080fe8000001160e */
[----:B------:R-:W-:Y:S02]  /*4a20*/  ISETP.GE.OR P0, PT, R3, R12, P0 ;  /* 0x0000000c0300720c */ /* 0x000fe40000706670 */
[----:B------:R-:W-:Y:S05]  /*4a30*/  SEL R15, R9, R14, !P2 ;  /* 0x0000000e090f7207 */ /* 0x000fea0005000000 */
[----:B------:R-:W-:Y:S04]  /*4a40*/  IMAD.MOV R14, RZ, RZ, -R15 ;  /* 0x000000ffff0e7224 */ /* 0x000fe800078e0a0f */
[----:B------:R-:W-:Y:S02]  /*4a50*/  IMAD R14, R26, R14, R9 ;  /* 0x0000000e1a0e7224 */ /* 0x000fe400078e0209 */
[C---:B------:R-:W-:Y:S05]  /*4a60*/  @!P0 IMAD.HI.U32 R10, R3.reuse, R4, RZ ;  /* 0x00000004030a8227 */ /* 0x040fea00078e00ff */
[----:B------:R-:W-:Y:S04]  /*4a70*/  @!P0 SHF.R.U32.HI R10, RZ, R5, R10 ;  /* 0x00000005ff0a8219 */ /* 0x000fe8000001160a */
[----:B------:R-:W-:Y:S01]  /*4a80*/  @!P0 SEL R0, R3, R10, !P2 ;  /* 0x0000000a03008207 */ /* 0x000fe20005000000 */
[----:B------:R-:W-:Y:S03]  /*4a90*/  IMAD.MOV R10, RZ, RZ, -R3 ;  /* 0x000000ffff0a7224 */ /* 0x000fe600078e0a03 */
[----:B------:R-:W-:Y:S01]  /*4aa0*/  @!P0 IADD3 R15, PT, PT, R15, -R0, RZ ;  /* 0x800000000f0f8210 */ /* 0x000fe20007ffe0ff */
[----:B------:R-:W-:Y:S01]  /*4ab0*/  @!P0 IMAD R0, R11, R14, R0 ;  /* 0x0000000e0b008224 */ /* 0x000fe200078e0200 */
[----:B------:R-:W-:Y:S01]  /*4ac0*/  IADD3 R11, PT, PT, -R9, RZ, RZ ;  /* 0x000000ff090b7210 */ /* 0x000fe20007ffe1ff */
[----:B------:R-:W-:Y:S02]  /*4ad0*/  IMAD R13, R2, R10, R13 ;  /* 0x0000000a020d7224 */ /* 0x000fe400078e020d */
[----:B------:R-:W-:Y:S02]  /*4ae0*/  @!P0 IMAD R9, R15, R26, R3 ;  /* 0x0000001a0f098224 */ /* 0x000fe400078e0203 */
[----:B------:R-:W-:Y:S02]  /*4af0*/  @!P0 IMAD.MOV.U32 R3, RZ, RZ, R0 ;  /* 0x000000ffff038224 */ /* 0x000fe400078e0000 */
[----:B------:R-:W-:Y:S02]  /*4b00*/  IMAD R8, R6, R11, R8 ;  /* 0x0000000b06087224 */ /* 0x000fe400078e0208 */
[----:B------:R-:W-:Y:S02]  /*4b10*/  IMAD R13, R3, R2, R13 ;  /* 0x00000002030d7224 */ /* 0x000fe400078e020d */
[----:B------:R-:W-:Y:S02]  /*4b20*/  IMAD R8, R9, R6, R8 ;  /* 0x0000000609087224 */ /* 0x000fe400078e0208 */
.L_x_89:
[----:B------:R-:W-:Y:S05]  /*4b30*/  BRA.U UP1, `(.L_x_90) ;  /* 0x0000000101107547 */ /* 0x000fea000b800000 */
[----:B------:R-:W-:Y:S04]  /*4b40*/  MOV R0, UR6 ;  /* 0x0000000600007c02 */ /* 0x000fe80008000f00 */
[----:B------:R-:W-:Y:S04]  /*4b50*/  SHF.L.U32 R3, R0, 0x1f, RZ ;  /* 0x0000001f00037819 */ /* 0x000fe800000006ff */
[----:B------:R-:W2:Y:S02]  /*4b60*/  SYNCS.PHASECHK.TRANS64.TRYWAIT P0, [UR7+0xa8], R3 ;  /* 0x0000a803ff0075a7 */ /* 0x000ea40008001107 */
[----:B--2---:R-:W-:Y:S05]  /*4b70*/  @!P0 BRA `(.L_x_91) ;  /* 0x0000004800748947 */ /* 0x004fea0003800000 */
.L_x_90:
[----:B------:R-:W-:Y:S02]  /*4b80*/  R2UR UR42, R20 ;  /* 0x00000000142a72ca */ /* 0x000fe400000e0000 */
[----:B------:R-:W-:Y:S02]  /*4b90*/  R2UR UR43, R21 ;  /* 0x00000000152b72ca */ /* 0x000fe400000e0000 */
[----:B------:R-:W-:Y:S02]  /*4ba0*/  ISETP.NE.U32.AND P2, PT, RZ, UR4, PT ;  /* 0x00000004ff007c0c */ /* 0x000fe4000bf45070 */
[----:B------:R-:W-:Y:S02]  /*4bb0*/  SHF.L.U32 R12, R32, 0x1f, RZ ;  /* 0x0000001f200c7819 */ /* 0x000fe400000006ff */
[----:B------:R-:W-:Y:S05]  /*4bc0*/  ISETP.NE.AND.EX P2, PT, RZ, UR5, PT, P2 ;  /* 0x00000005ff007c0c */ /* 0x000fea000bf45320 */
[----:B------:R-:W-:Y:S02]  /*4bd0*/  USHF.L.U32 UR42, UR42, 0x7, URZ ;  /* 0x000000072a2a7899 */ /* 0x000fe400080006ff */
[----:B------:R-:W-:Y:S01]  /*4be0*/  USHF.L.U32 UR43, UR43, 0x6, URZ ;  /* 0x000000062b2b7899 */ /* 0x000fe200080006ff */
[----:B------:R-:W-:Y:S11]  /*4bf0*/  BRA.U !UP4, `(.L_x_92) ;  /* 0x000000010c347547 */ /* 0x000ff6000b800000 */
[----:B------:R-:W-:Y:S01]  /*4c00*/  UPLOP3.LUT UP0, UPT, UPT, UPT, UP3, 0x80, 0x8 ;  /* 0x000000000008789c */ /* 0x000fe20003f0f030 */
[----:B--2---:R-:W-:Y:S02]  /*4c10*/  HFMA2 R0, -RZ, RZ, 0, 5.9604644775390625e-08 ;  /* 0x00000001ff007431 */ /* 0x004fe400000001ff */
[----:B------:R-:W-:Y:S03]  /*4c20*/  IMAD.MOV.U32 R59, RZ, RZ, 0x1 ;  /* 0x00000001ff3b7424 */ /* 0x000fe600078e00ff */
[----:B------:R-:W-:Y:S05]  /*4c30*/  PLOP3.LUT P0, PT, PT, PT, UP0, 0x80, 0x8 ;  /* 0x000000000008781c */ /* 0x000fea0003f0f008 */
[----:B------:R-:W2:Y:S01]  /*4c40*/  @UP0 LDCU.64 UR10, c[0x0][0x888] ;  /* 0x00011100ff0a07ac */ /* 0x000ea20008000a00 */
[----:B------:R-:W-:Y:S07]  /*4c50*/  @UP0 UIMAD UR8, UR36, UR4, URZ ;  /* 0x00000004240802a4 */ /* 0x000fee000f8e02ff */
[----:B------:R-:W-:Y:S01]  /*4c60*/  @!P0 PRMT R59, R0, 0x7610, R59 ;  /* 0x00007610003b8816 */ /* 0x000fe2000000003b */
[----:B--2---:R-:W-:Y:S03]  /*4c70*/  @UP0 UIMAD.WIDE UR10, UR8, 0x4, UR10 ;  /* 0x00000004080a08a5 */ /* 0x004fe6000f8e020a */
[----:B------:R-:W2:Y:S03]  /*4c80*/  @!UP0 LDCU UR8, c[0x0][0x880] ;  /* 0x00011000ff0887ac */ /* 0x000ea60008000800 */
[----:B------:R-:W-:Y:S01]  /*4c90*/  IMAD.U32 R10, RZ, RZ, UR10 ;  /* 0x0000000aff0a7e24 */ /* 0x000fe2000f8e00ff */
[----:B------:R-:W-:Y:S05]  /*4ca0*/  MOV R11, UR11 ;  /* 0x0000000b000b7c02 */ /* 0x000fea0008000f00 */
[----:B------:R4:W5:Y:S02]  /*4cb0*/  @P0 LDG.E R35, desc[UR46][R10.64] ;  /* 0x0000002e0a230981 */ /* 0x000964000c1e1900 */
[----:B--2-4-:R-:W-:Y:S07]  /*4cc0*/  @!P0 IMAD.U32 R35, RZ, RZ, UR8 ;  /* 0x00000008ff238e24 */ /* 0x014fee000f8e00ff */
.L_x_92:
[----:B-----5:R-:W-:Y:S01]  /*4cd0*/  @!P2 FSETP.EQ.AND P0, PT, R35, RZ, PT ;  /* 0x000000ff2300a20b */ /* 0x020fe20003f02000 */
[----:B------:R-:W-:Y:S01]  /*4ce0*/  @!UPT UIADD3 URZ, UPT, UPT, URZ, URZ, URZ ;  /* 0x000000fffffff290 */ /* 0x000fe2000fffe0ff */
[----:B------:R-:W-:Y:S11]  /*4cf0*/  @!P2 BRA `(.L_x_93) ;  /* 0x000000000014a947 */ /* 0x000ff60003800000 */
[----:B------:R-:W-:Y:S02]  /*4d00*/  LOP3.LUT P2, RZ, R59, 0xff, RZ, 0xc0, !PT ;  /* 0x000000ff3bff7812 */ /* 0x000fe4000784c0ff */
[----:B------:R-:W-:Y:S04]  /*4d10*/  PLOP3.LUT P0, PT, PT, PT, UP0, 0x80, 0x8 ;  /* 0x000000000008781c */ /* 0x000fe80003f0f008 */
[----:B------:R-:W-:Y:S07]  /*4d20*/  PLOP3.LUT P0, PT, P0, PT, PT, 0x8, 0x80 ;  /* 0x000000000080781c */ /* 0x000fee000070e170 */
[----:B------:R-:W-:Y:S11]  /*4d30*/  @P2 FSETP.EQ.AND P0, PT, R35, RZ, PT ;  /* 0x000000ff2300220b */ /* 0x000ff60003f02000 */
[----:B------:R-:W-:Y:S02]  /*4d40*/  @!UPT UIADD3 URZ, UPT, UPT, URZ, URZ, URZ ;  /* 0x000000fffffff290 */ /* 0x000fe4000fffe0ff */
.L_x_93:
[----:B------:R-:W4:Y:S01]  /*4d50*/  SYNCS.PHASECHK.TRANS64.TRYWAIT P2, [UR7+0x80], R12 ;  /* 0x0000800cff0075a7 */ /* 0x000f220008041107 */
[----:B------:R-:W-:Y:S04]  /*4d60*/  ELECT P4, URZ, PT ;  /* 0x0000000000ff782f */ /* 0x000fe80003880000 */
[----:B------:R-:W-:Y:S11]  /*4d70*/  PLOP3.LUT P4, PT, P0, P4, PT, 0xf2, 0x2f ;  /* 0x00000000002f781c */ /* 0x000ff60000789e72 */
[----:B------:R-:W-:Y:S02]  /*4d80*/  @!UPT UIADD3 URZ, UPT, UPT, URZ, URZ, URZ ;  /* 0x000000fffffff290 */ /* 0x000fe4000fffe0ff */
[----:B-1----:R-:W-:Y:S05]  /*4d90*/  @!P4 IADD3 R9, P0, PT, R36, 0x580, RZ ;  /* 0x000005802409c810 */ /* 0x002fea0007f1e0ff */
[----:B--2---:R-:W-:Y:S01]  /*4da0*/  @!P4 IMAD.X R0, RZ, RZ, R37, P0 ;  /* 0x000000ffff00c224 */ /* 0x004fe200000e0625 */
[----:B----4-:R-:W-:Y:S07]  /*4db0*/  @!P2 BRA `(.L_x_94) ;  /* 0x0000004400fca947 */ /* 0x010fee0003800000 */
.L_x_188:
[----:B------:R-:W-:Y:S01]  /*4dc0*/  @!P4 R2UR UR9, R9 ;  /* 0x000000000909c2ca */ /* 0x000fe200000e0000 */
[----:B------:R-:W-:Y:S01]  /*4dd0*/  VOTEU.ALL UP1, P4 ;  /* 0x0000000000ff7886 */ /* 0x000fe20002020000 */
[----:B------:R-:W-:Y:S01]  /*4de0*/  @!P4 R2UR UR8, R0 ;  /* 0x000000000008c2ca */ /* 0x000fe200000e0000 */
[----:B------:R-:W-:Y:S01]  /*4df0*/  VOTEU.ALL UP2, P4 ;  /* 0x0000000000ff7886 */ /* 0x000fe20002040000 */
[----:B------:R-:W-:Y:S01]  /*4e00*/  UMOV UR16, 0x0 ;  /* 0x0000000000107882 */ /* 0x000fe20000000000 */
[----:B------:R-:W-:Y:S01]  /*4e10*/  UMOV UR17, 0x10000000 ;  /* 0x1000000000117882 */ /* 0x000fe20000000000 */
[----:B------:R-:W-:Y:S01]  /*4e20*/  @!UP1 UIADD3 UR40, UPT, UPT, UR7, 0x200, URZ ;  /* 0x0000020007289890 */ /* 0x000fe2000fffe0ff */
[----:B------:R-:W-:Y:S01]  /*4e30*/  @!P4 IMAD.MOV.U32 R0, RZ, RZ, 0x1000 ;  /* 0x00001000ff00c424 */ /* 0x000fe200078e00ff */
[----:B------:R-:W-:Y:S01]  /*4e40*/  UMOV UR44, UR36 ;  /* 0x00000024002c7c82 */ /* 0x000fe20008000000 */
[----:B------:R-:W-:Y:S01]  /*4e50*/  @!UP1 UIADD3 UR10, UPT, UPT, UR42, 0x40, URZ ;  /* 0x000000402a0a9890 */ /* 0x000fe2000fffe0ff */
[----:B------:R-:W-:Y:S01]  /*4e60*/  @!P4 IADD3 R9, P0, PT, R36, 0x580, RZ ;  /* 0x000005802409c810 */ /* 0x000fe20007f1e0ff */
[----:B------:R-:W-:Y:S01]  /*4e70*/  UMOV UR11, UR43 ;  /* 0x0000002b000b7c82 */ /* 0x000fe20008000000 */
[----:B------:R-:W-:Y:S01]  /*4e80*/  UMOV UR12, UR36 ;  /* 0x00000024000c7c82 */ /* 0x000fe20008000000 */
[----:B------:R-:W-:Y:S01]  /*4e90*/  IMAD.U32 R10, RZ, RZ, UR9 ;  /* 0x00000009ff0a7e24 */ /* 0x000fe2000f8e00ff */
[----:B------:R-:W-:Y:S01]  /*4ea0*/  UMOV UR9, UR41 ;  /* 0x0000002900097c82 */ /* 0x000fe20008000000 */
[----:B------:R-:W-:Y:S01]  /*4eb0*/  IMAD.U32 R11, RZ, RZ, UR8 ;  /* 0x00000008ff0b7e24 */ /* 0x000fe2000f8e00ff */
[----:B------:R-:W-:Y:S02]  /*4ec0*/  @!UP1 UIADD3 UR8, UPT, UPT, UR7, 0xa00, URZ ;  /* 0x00000a0007089890 */ /* 0x000fe4000fffe0ff */
[----:B------:R-:W-:Y:S01]  /*4ed0*/  @!P4 R2UR UR18, R10 ;  /* 0x000000000a12c2ca */ /* 0x000fe200000e0000 */
[----:B------:R-:W-:Y:S01]  /*4ee0*/  VOTEU.ALL UP1, P4 ;  /* 0x0000000000ff7886 */ /* 0x000fe20002020000 */
[----:B------:R-:W-:Y:S01]  /*4ef0*/  @!P4 R2UR UR19, R11 ;  /* 0x000000000b13c2ca */ /* 0x000fe200000e0000 */
[----:B------:R-:W-:Y:S11]  /*4f00*/  UPRMT UR14, UR37, 0x654, UR41 ;  /* 0x00000654250e7896 */ /* 0x000ff60008000029 */
[----:B------:R-:W-:Y:S01]  /*4f10*/  @!UPT UIADD3 URZ, UPT, UPT, URZ, URZ, URZ ;  /* 0x000000fffffff290 */ /* 0x000fe2000fffe0ff */
[----:B------:R2:W-:Y:S01]  /*4f20*/  @!UP2 UTMALDG.3D [UR40], [UR18], desc[UR16] ;  /* 0x000010281200a5b4 */ /* 0x0005e20008011000 */
[----:B------:R2:W-:Y:S01]  /*4f30*/  @!UP1 UTMALDG.3D [UR8], [UR18], desc[UR16] ;  /* 0x00001008120095b4 */ /* 0x0005e20008011000 */
[----:B------:R4:W-:Y:S01]  /*4f40*/  @!P4 SYNCS.ARRIVE.TRANS64.RED.A0TR RZ, [UR7+0x60], R0 ;  /* 0x00006000ffffc9a7 */ /* 0x0009e20008300407 */
[----:B------:R-:W-:Y:S01]  /*4f50*/  SYNCS.ARRIVE.TRANS64.RED.A1T0 RZ, [UR14], RZ ;  /* 0x000000ffffff79a7 */ /* 0x000fe2000810040e */
[----:B----4-:R-:W-:Y:S01]  /*4f60*/  @!P4 IMAD.X R0, RZ, RZ, R37, P0 ;  /* 0x000000ffff00c224 */ /* 0x010fe200000e0625 */
[----:B------:R-:W4:Y:S02]  /*4f70*/  SYNCS.PHASECHK.TRANS64.TRYWAIT P2, [UR7+0x88], R12 ;  /* 0x0000880cff0075a7 */ /* 0x000f240008041107 */
[----:B--2-4-:R-:W-:Y:S05]  /*4f80*/  @!P2 BRA `(.L_x_95) ;  /* 0x0000004400a0a947 */ /* 0x014fea0003800000 */
.L_x_190:
        /* <DEDUP_REMOVED lines=8> */
[----:B------:R-:W-:Y:S01]  /*5010*/  @!UP1 UIADD3 UR32, UPT, UPT, UR7, 0x1200, URZ ;  /* 0x0000120007209890 */ /* 0x000fe2000fffe0ff */
[----:B------:R-:W-:Y:S01]  /*5020*/  @!P4 IADD3 R21, P0, PT, R36, 0x580, RZ ;  /* 0x000005802415c810 */ /* 0x000fe20007f1e0ff */
[----:B------:R-:W-:Y:S01]  /*5030*/  UMOV UR35, UR43 ;  /* 0x0000002b00237c82 */ /* 0x000fe20008000000 */
[----:B------:R-:W-:Y:S02]  /*5040*/  @!UP1 UIADD3 UR10, UPT, UPT, UR42, 0x50, URZ ;  /* 0x000000502a0a9890 */ /* 0x000fe4000fffe0ff */
[----:B------:R-:W-:Y:S01]  /*5050*/  IMAD.U32 R10, RZ, RZ, UR9 ;  /* 0x00000009ff0a7e24 */ /* 0x000fe2000f8e00ff */
[----:B------:R-:W-:Y:S01]  /*5060*/  UMOV UR9, UR33 ;  /* 0x0000002100097c82 */ /* 0x000fe20008000000 */
[----:B------:R-:W-:Y:S01]  /*5070*/  IMAD.U32 R11, RZ, RZ, UR8 ;  /* 0x00000008ff0b7e24 */ /* 0x000fe2000f8e00ff */
[----:B------:R-:W-:Y:S01]  /*5080*/  @!UP1 UIADD3 UR8, UPT, UPT, UR7, 0x1a00, URZ ;  /* 0x00001a0007089890 */ /* 0x000fe2000fffe0ff */
[----:B------:R-:W-:Y:S01]  /*5090*/  @!P4 IMAD.X R20, RZ, RZ, R37, P0 ;  /* 0x000000ffff14c224 */ /* 0x000fe200000e0625 */
[----:B------:R-:W-:Y:S01]  /*50a0*/  @!P4 R2UR UR18, R10 ;  /* 0x000000000a12c2ca */ /* 0x000fe200000e0000 */
[----:B------:R-:W-:Y:S01]  /*50b0*/  VOTEU.ALL UP1, P4 ;  /* 0x0000000000ff7886 */ /* 0x000fe20002020000 */
[----:B------:R-:W-:Y:S01]  /*50c0*/  @!P4 R2UR UR19, R11 ;  /* 0x000000000b13c2ca */ /* 0x000fe200000e0000 */
[----:B------:R-:W-:Y:S01]  /*50d0*/  UMOV UR11, UR43 ;  /* 0x0000002b000b7c82 */ /* 0x000fe20008000000 */
[----:B------:R-:W-:Y:S01]  /*50e0*/  UMOV UR12, UR36 ;  /* 0x00000024000c7c82 */ /* 0x000fe20008000000 */
[----:B------:R-:W-:Y:S10]  /*50f0*/  UPRMT UR14, UR37, 0x654, UR33 ;  /* 0x00000654250e7896 */ /* 0x000ff40008000021 */
[----:B------:R2:W-:Y:S01]  /*5100*/  @!UP2 UTMALDG.3D [UR32], [UR18], desc[UR16] ;  /* 0x000010201200a5b4 */ /* 0x0005e20008011000 */
[----:B------:R2:W-:Y:S01]  /*5110*/  @!UP1 UTMALDG.3D [UR8], [UR18], desc[UR16] ;  /* 0x00001008120095b4 */ /* 0x0005e20008011000 */
[----:B------:R2:W-:Y:S01]  /*5120*/  @!P4 SYNCS.ARRIVE.TRANS64.RED.A0TR RZ, [UR7+0x68], R0 ;  /* 0x00006800ffffc9a7 */ /* 0x0005e20008300407 */
[----:B------:R-:W-:Y:S01]  /*5130*/  SYNCS.ARRIVE.TRANS64.RED.A1T0 RZ, [UR14], RZ ;  /* 0x000000ffffff79a7 */ /* 0x000fe2000810040e */
[----:B------:R-:W4:Y:S02]  /*5140*/  SYNCS.PHASECHK.TRANS64.TRYWAIT P2, [UR7+0x90], R12 ;  /* 0x0000900cff0075a7 */ /* 0x000f240008041107 */
[----:B--2-4-:R-:W-:Y:S05]  /*5150*/  @!P2 BRA `(.L_x_96) ;  /* 0x000000440044a947 */ /* 0x014fea0003800000 */
.L_x_192:
[----:B------:R-:W2:Y:S01]  /*5160*/  LDC.64 R14, c[0x0][0xb10] ;  /* 0x0002c400ff0e7b82 */ /* 0x000ea20000000a00 */
[----:B------:R-:W-:Y:S01]  /*5170*/  @!P4 R2UR UR9, R21 ;  /* 0x000000001509c2ca */ /* 0x000fe200000e0000 */
[----:B------:R-:W-:Y:S01]  /*5180*/  VOTEU.ALL UP1, P4 ;  /* 0x0000000000ff7886 */ /* 0x000fe20002020000 */
[----:B------:R-:W-:Y:S01]  /*5190*/  @!P4 R2UR UR8, R20 ;  /* 0x000000001408c2ca */ /* 0x000fe200000e0000 */
[----:B------:R-:W-:Y:S01]  /*51a0*/  VOTEU.ALL UP2, P4 ;  /* 0x0000000000ff7886 */ /* 0x000fe20002040000 */
[----:B------:R-:W-:Y:S03]  /*51b0*/  UMOV UR16, 0x0 ;  /* 0x0000000000107882 */ /* 0x000fe60000000000 */
[----:B------:R-:W4:Y:S01]  /*51c0*/  LDC.64 R10, c[0x0][0xb18] ;  /* 0x0002c600ff0a7b82 */ /* 0x000f220000000a00 */
[----:B------:R-:W-:Y:S01]  /*51d0*/  @!UP1 UIADD3 UR26, UPT, UPT, UR42, 0x20, URZ ;  /* 0x000000202a1a9890 */ /* 0x000fe2000fffe0ff */
[----:B------:R-:W-:Y:S01]  /*51e0*/  @P3 SHF.R.U32.HI R24, RZ, 0x10, R29 ;  /* 0x00000010ff183819 */ /* 0x000fe2000001161d */
[----:B------:R-:W-:Y:S01]  /*51f0*/  @!UP1 UIADD3 UR24, UPT, UPT, UR7, 0x2200, URZ ;  /* 0x0000220007189890 */ /* 0x000fe2000fffe0ff */
[----:B------:R-:W-:Y:S01]  /*5200*/  VIADD R27, R27, 0x1 ;  /* 0x000000011b1b7836 */ /* 0x000fe20000000000 */
[----:B------:R-:W-:Y:S03]  /*5210*/  UMOV UR17, 0x10000000 ;  /* 0x1000000000117882 */ /* 0x000fe60000000000 */
[----:B------:R-:W5:Y:S01]  /*5220*/  @!P1 LDC R0, c[0x0][0xb20] ;  /* 0x0002c800ff009b82 */ /* 0x000f620000000800 */
[----:B------:R-:W-:Y:S01]  /*5230*/  UMOV UR27, UR43 ;  /* 0x0000002b001b7c82 */ /* 0x000fe20008000000 */
[----:B------:R-:W-:Y:S01]  /*5240*/  IMAD.U32 R20, RZ, RZ, UR9 ;  /* 0x00000009ff147e24 */ /* 0x000fe2000f8e00ff */
[----:B------:R-:W-:Y:S05]  /*5250*/  UMOV UR28, UR36 ;  /* 0x00000024001c7c82 */ /* 0x000fea0008000000 */
[----:B-1----:R-:W1:Y:S01]  /*5260*/  @!P1 LDC R3, c[0x0][0xb0c] ;  /* 0x0002c300ff039b82 */ /* 0x002e620000000800 */
[----:B------:R-:W-:Y:S01]  /*5270*/  IMAD.U32 R21, RZ, RZ, UR8 ;  /* 0x00000008ff157e24 */ /* 0x000fe2000f8e00ff */
[----:B------:R-:W-:Y:S01]  /*5280*/  @!UP1 UIADD3 UR10, UPT, UPT, UR42, 0x60, URZ ;  /* 0x000000602a0a9890 */ /* 0x000fe2000fffe0ff */
[----:B------:R-:W-:Y:S01]  /*5290*/  @!P4 R2UR UR18, R20 ;  /* 0x000000001412c2ca */ /* 0x000fe200000e0000 */
[----:B------:R-:W-:Y:S01]  /*52a0*/  @!UP1 UIADD3 UR8, UPT, UPT, UR7, 0x2a00, URZ ;  /* 0x00002a0007089890 */ /* 0x000fe2000fffe0ff */
[----:B------:R-:W-:Y:S01]  /*52b0*/  @!P4 IMAD.MOV.U32 R20, RZ, RZ, 0x1000 ;  /* 0x00001000ff14c424 */ /* 0x000fe200078e00ff */
[----:B------:R-:W-:Y:S01]  /*52c0*/  @!P4 R2UR UR19, R21 ;  /* 0x000000001513c2ca */ /* 0x000fe200000e0000 */
[----:B------:R-:W-:Y:S01]  /*52d0*/  VOTEU.ALL UP1, P4 ;  /* 0x0000000000ff7886 */ /* 0x000fe20002020000 */
[----:B------:R-:W-:Y:S01]  /*52e0*/  UMOV UR9, UR25 ;  /* 0x0000001900097c82 */ /* 0x000fe20008000000 */
[----:B------:R-:W-:Y:S01]  /*52f0*/  UMOV UR11, UR43 ;  /* 0x0000002b000b7c82 */ /* 0x000fe20008000000 */
[----:B------:R-:W-:Y:S01]  /*5300*/  UMOV UR12, UR36 ;  /* 0x00000024000c7c82 */ /* 0x000fe20008000000 */
[----:B------:R-:W-:Y:S08]  /*5310*/  UPRMT UR14, UR37, 0x654, UR25 ;  /* 0x00000654250e7896 */ /* 0x000ff00008000019 */
[----:B------:R1:W-:Y:S02]  /*5320*/  @!UP2 UTMALDG.3D [UR24], [UR18], desc[UR16] ;  /* 0x000010181200a5b4 */ /* 0x0003e40008011000 */
[----:B-1----:R-:W-:Y:S01]  /*5330*/  @!P1 ISETP.NE.AND P2, PT, R3, 0x1, PT ;  /* 0x000000010300980c */ /* 0x002fe20003f45270 */
[C---:B--2---:R-:W-:Y:S01]  /*5340*/  @!P1 IMAD.HI.U32 R14, R13.reuse, R14, RZ ;  /* 0x0000000e0d0e9227 */ /* 0x044fe200078e00ff */
[----:B----4-:R-:W-:Y:S01]  /*5350*/  @!P1 ISETP.NE.AND P0, PT, R10, 0x1, PT ;  /* 0x000000010a00980c */ /* 0x010fe20003f05270 */
[----:B------:R1:W-:Y:S01]  /*5360*/  @!UP1 UTMALDG.3D [UR8], [UR18], desc[UR16] ;  /* 0x00001008120095b4 */ /* 0x0003e20008011000 */
[----:B------:R1:W-:Y:S01]  /*5370*/  @!P4 SYNCS.ARRIVE.TRANS64.RED.A0TR RZ, [UR7+0x70], R20 ;  /* 0x00007014ffffc9a7 */ /* 0x0003e20008300407 */
[C---:B------:R-:W-:Y:S01]  /*5380*/  @!P1 IMAD.HI.U32 R11, R8.reuse, R11, RZ ;  /* 0x0000000b080b9227 */ /* 0x040fe200078e00ff */
[----:B------:R-:W-:Y:S04]  /*5390*/  @!P1 SHF.R.U32.HI R14, RZ, R15, R14 ;  /* 0x0000000fff0e9219 */ /* 0x000fe8000001160e */
[----:B-----5:R-:W-:Y:S02]  /*53a0*/  @!P1 SHF.R.U32.HI R9, RZ, R0, R11 ;  /* 0x00000000ff099219 */ /* 0x020fe4000001160b */
[----:B------:R-:W-:Y:S02]  /*53b0*/  @!P1 SEL R14, R13, R14, !P2 ;  /* 0x0000000e0d0e9207 */ /* 0x000fe40005000000 */
[----:B------:R-:W-:Y:S05]  /*53c0*/  @!P1 SEL R9, R8, R9, !P0 ;  /* 0x0000000908099207 */ /* 0x000fea0004000000 */
[----:B------:R-:W-:Y:S01]  /*53d0*/  @!P1 IMAD.IADD R0, R9, 0x1, -R14 ;  /* 0x0000000109009824 */ /* 0x000fe200078e0a0e */
[----:B------:R-:W-:Y:S01]  /*53e0*/  SYNCS.ARRIVE.TRANS64.RED.A1T0 RZ, [UR14], RZ ;  /* 0x000000ffffff79a7 */ /* 0x000fe2000810040e */
[----:B------:R-:W-:Y:S02]  /*53f0*/  @!P1 IMAD.IADD R9, R14, 0x1, -R9 ;  /* 0x000000010e099824 */ /* 0x000fe400078e0a09 */
[----:B------:R-:W-:Y:S02]  /*5400*/  @!P1 IMAD R13, R0, R3, R13 ;  /* 0x00000003000d9224 */ /* 0x000fe400078e020d */
[----:B------:R-:W-:Y:S01]  /*5410*/  @!P1 IMAD R8, R9, R10, R8 ;  /* 0x0000000a09089224 */ /* 0x000fe200078e0208 */
[----:B------:R-:W2:Y:S02]  /*5420*/  SYNCS.PHASECHK.TRANS64.TRYWAIT P5, [UR7+0x98], R12 ;  /* 0x0000980cff0075a7 */ /* 0x000ea400080a1107 */
[----:B-12---:R-:W-:Y:S05]  /*5430*/  @!P5 BRA `(.L_x_97) ;  /* 0x0000004000a4d947 */ /* 0x006fea0003800000 */
.L_x_194:
[----:B-1----:R-:W-:Y:S01]  /*5440*/  @!P4 IADD3 R3, P0, PT, R36, 0x580, RZ ;  /* 0x000005802403c810 */ /* 0x002fe20007f1e0ff */
[----:B------:R-:W-:Y:S01]  /*5450*/  VOTEU.ALL UP1, P4 ;  /* 0x0000000000ff7886 */ /* 0x000fe20002020000 */
[----:B------:R-:W-:Y:S01]  /*5460*/  VOTEU.ALL UP2, P4 ;  /* 0x0000000000ff7886 */ /* 0x000fe20002040000 */
[----:B------:R-:W-:Y:S01]  /*5470*/  UMOV UR14, 0x0 ;  /* 0x00000000000e7882 */ /* 0x000fe20000000000 */
[----:B------:R-:W-:Y:S01]  /*5480*/  @!P4 R2UR UR9, R3 ;  /* 0x000000000309c2ca */ /* 0x000fe200000e0000 */
[----:B------:R-:W-:Y:S01]  /*5490*/  @!P4 IMAD.X R0, RZ, RZ, R37, P0 ;  /* 0x000000ffff00c224 */ /* 0x000fe200000e0625 */
[----:B------:R-:W-:Y:S01]  /*54a0*/  @!UP1 UIADD3 UR17, UPT, UPT, UR7, 0x78, URZ ;  /* 0x0000007807119890 */ /* 0x000fe2000fffe0ff */
[----:B------:R-:W-:Y:S01]  /*54b0*/  ISETP.NE.AND P0, PT, R27, 0x2, PT ;  /* 0x000000021b00780c */ /* 0x000fe20003f05270 */
[----:B------:R-:W-:Y:S01]  /*54c0*/  @!UP1 UIADD3 UR18, UPT, UPT, UR42, 0x30, URZ ;  /* 0x000000302a129890 */ /* 0x000fe2000fffe0ff */
[----:B------:R-:W-:Y:S01]  /*54d0*/  LOP3.LUT R32, R32, 0x1, RZ, 0x3c, !PT ;  /* 0x0000000120207812 */ /* 0x000fe200078e3cff */
[----:B------:R-:W-:Y:S01]  /*54e0*/  @!UP1 UIADD3 UR16, UPT, UPT, UR7, 0x3200, URZ ;  /* 0x0000320007109890 */ /* 0x000fe2000fffe0ff */
[----:B------:R-:W-:Y:S01]  /*54f0*/  @!P4 R2UR UR8, R0 ;  /* 0x000000000008c2ca */ /* 0x000fe200000e0000 */
[----:B------:R-:W-:Y:S01]  /*5500*/  UMOV UR15, 0x10000000 ;  /* 0x10000000000f7882 */ /* 0x000fe20000000000 */
[----:B------:R-:W-:Y:S01]  /*5510*/  UMOV UR19, UR43 ;  /* 0x0000002b00137c82 */ /* 0x000fe20008000000 */
[----:B------:R-:W-:Y:S01]  /*5520*/  UMOV UR20, UR36 ;  /* 0x0000002400147c82 */ /* 0x000fe20008000000 */
[----:B------:R-:W-:Y:S01]  /*5530*/  @!UP1 UIADD3 UR10, UPT, UPT, UR42, 0x70, URZ ;  /* 0x000000702a0a9890 */ /* 0x000fe2000fffe0ff */
[----:B------:R-:W-:Y:S01]  /*5540*/  SEL R0, RZ, 0x1, P0 ;  /* 0x00000001ff007807 */ /* 0x000fe20000000000 */
[----:B------:R-:W-:Y:S01]  /*5550*/  IMAD.U32 R10, RZ, RZ, UR9 ;  /* 0x00000009ff0a7e24 */ /* 0x000fe2000f8e00ff */
[----:B------:R-:W-:Y:S01]  /*5560*/  UMOV UR11, UR43 ;  /* 0x0000002b000b7c82 */ /* 0x000fe20008000000 */
[----:B------:R-:W-:Y:S01]  /*5570*/  UMOV UR12, UR36 ;  /* 0x00000024000c7c82 */ /* 0x000fe20008000000 */
[----:B------:R-:W-:Y:S01]  /*5580*/  UMOV UR9, UR17 ;  /* 0x0000001100097c82 */ /* 0x000fe20008000000 */
[----:B------:R-:W-:Y:S01]  /*5590*/  @P3 R2UR UR36, R24 ;  /* 0x00000000182432ca */ /* 0x000fe200000e0000 */
[----:B------:R-:W-:Y:S01]  /*55a0*/  IMAD.IADD R20, R8, 0x1, R58 ;  /* 0x0000000108147824 */ /* 0x000fe200078e023a */
[----:B------:R-:W-:Y:S01]  /*55b0*/  @!P4 R2UR UR22, R10 ;  /* 0x000000000a16c2ca */ /* 0x000fe200000e0000 */
[----:B------:R-:W-:Y:S01]  /*55c0*/  IMAD.U32 R11, RZ, RZ, UR8 ;  /* 0x00000008ff0b7e24 */ /* 0x000fe2000f8e00ff */
[----:B------:R-:W-:Y:S01]  /*55d0*/  @!UP1 UIADD3 UR8, UPT, UPT, UR7, 0x3a00, URZ ;  /* 0x00003a0007089890 */ /* 0x000fe2000fffe0ff */
[----:B------:R-:W-:Y:S01]  /*55e0*/  LOP3.LUT R25, R25, R0, RZ, 0x3c, !PT ;  /* 0x0000000019197212 */ /* 0x000fe200078e3cff */
[----:B------:R-:W-:Y:S01]  /*55f0*/  VOTEU.ALL UP1, P4 ;  /* 0x0000000000ff7886 */ /* 0x000fe20002020000 */
[----:B------:R-:W-:Y:S01]  /*5600*/  IMAD.IADD R21, R13, 0x1, R60 ;  /* 0x000000010d157824 */ /* 0x000fe200078e023c */
[----:B------:R-:W-:Y:S02]  /*5610*/  @!P4 R2UR UR23, R11 ;  /* 0x000000000b17c2ca */ /* 0x000fe400000e0000 */
[----:B------:R-:W-:Y:S11]  /*5620*/  SEL R27, R27, RZ, P0 ;  /* 0x000000ff1b1b7207 */ /* 0x000ff60000000000 */
[----:B------:R2:W-:Y:S01]  /*5630*/  @!UP2 UTMALDG.3D [UR16], [UR22], desc[UR14] ;  /* 0x00000e101600a5b4 */ /* 0x0005e20008011000 */
[----:B------:R2:W-:Y:S01]  /*5640*/  @!UP1 UTMALDG.3D [UR8], [UR22], desc[UR14] ;  /* 0x00000e08160095b4 */ /* 0x0005e20008011000 */
[----:B------:R2:W-:Y:S01]  /*5650*/  @!P4 SYNCS.ARRIVE.TRANS64.RED.A0TR RZ, [UR7+0x78], R23 ;  /* 0x00007817ffffc9a7 */ /* 0x0005e20008300407 */
[----:B------:R-:W-:Y:S01]  /*5660*/  UPLOP3.LUT UP1, UPT, UPT, UPT, UPT, 0x80, 0x8 ;  /* 0x000000000008789c */ /* 0x000fe20003f2f070 */
[----:B------:R-:W-:Y:S01]  /*5670*/  SYNCS.ARRIVE.TRANS64.RED.A1T0 RZ, [UR13], RZ ;  /* 0x000000ffffff79a7 */ /* 0x000fe2000810040d */
[----:B------:R-:W-:Y:S09]  /*5680*/  @P3 BRA `(.L_x_98) ;  /* 0xfffffff000303947 */ /* 0x000ff2000383ffff */
[----:B------:R-:W-:-:S04]  /*5690*/  SHF.L.U32 R3, R32, 0x1f, RZ ;  /* 0x0000001f20037819 */ /* 0x000fc800000006ff */
[----:B------:R-:W1:Y:S02]  /*56a0*/  SYNCS.PHASECHK.TRANS64.TRYWAIT P0, [UR7+0x80], R3 ;  /* 0x00008003ff0075a7 */ /* 0x000e640008001107 */
[----:B-1----:R-:W-:Y:S05]  /*56b0*/  @!P0 BRA `(.L_x_99) ;  /* 0x00000040001c8947 */ /* 0x002fea0003800000 */
.L_x_196:
[----:B------:R-:W4:Y:S02]  /*56c0*/  SYNCS.PHASECHK.TRANS64.TRYWAIT P0, [UR7+0x88], R3 ;  /* 0x00008803ff0075a7 */ /* 0x000f240008001107 */
[----:B----4-:R-:W-:Y:S05]  /*56d0*/  @!P0 BRA `(.L_x_100) ;  /* 0x00000040002c8947 */ /* 0x010fea0003800000 */
.L_x_198:
[----:B------:R-:W4:Y:S02]  /*56e0*/  SYNCS.PHASECHK.TRANS64.TRYWAIT P0, [UR7+0x90], R3 ;  /* 0x00009003ff0075a7 */ /* 0x000f240008001107 */
[----:B----4-:R-:W-:Y:S05]  /*56f0*/  @!P0 BRA `(.L_x_101) ;  /* 0x00000040003c8947 */ /* 0x010fea0003800000 */
.L_x_200:
[----:B-1----:R-:W-:-:S07]  /*5700*/  MOV R0, UR7 ;  /* 0x0000000700007c02 */ /* 0x002fce0008000f00 */
.L_x_102:
[----:B-1----:R-:W-:-:S04]  /*5710*/  SHF.L.U32 R3, R32, 0x1f, RZ ;  /* 0x0000001f20037819 */ /* 0x002fc800000006ff */
[----:B------:R1:W4:Y:S03]  /*5720*/  SYNCS.PHASECHK.TRANS64.TRYWAIT P0, [R0+URZ+0x98], R3 ;  /* 0x00009803000075a7 */ /* 0x00032600080011ff */
[----:B----4-:R-:W-:Y:S05]  /*5730*/  @!P0 NANOSLEEP.SYNCS 0x989680 ;  /* 0x009896800000895d */ /* 0x010fea0003900000 */
[----:B------:R-:W4:Y:S02]  /*5740*/  @!P0 SYNCS.PHASECHK.TRANS64 P0, [R0+URZ+0x98], R3 ;  /* 0x00009803000085a7 */ /* 0x000f2400080010ff */
[----:B--2-4-:R-:W-:Y:S05]  /*5750*/  @P0 EXIT ;  /* 0x000000000000094d */ /* 0x014fea0003800000 */
[----:B------:R-:W-:Y:S05]  /*5760*/  BRA `(.L_x_102) ;  /* 0xfffffffc00e87947 */ /* 0x000fea000383ffff */
.L_x_87:
[----:B------:R-:W-:-:S06]  /*5770*/  UISETP.GE.AND UP1, UPT, UR10, 0x4, UPT ;  /* 0x000000040a00788c */ /* 0x000fcc000bf26270 */
[----:B------:R-:W-:-:S13]  /*5780*/  PLOP3.LUT P0, PT, PT, PT, UP1, 0x80, 0x8 ;  /* 0x000000000008781c */ /* 0x000fda0003f0f018 */
[----:B------:R-:W-:Y:S05]  /*5790*/  @!P0 EXIT ;  /* 0x000000000000894d */ /* 0x000fea0003800000 */
[----:B------:R-:W-:Y:S01]  /*57a0*/  BAR.SYNC.DEFER_BLOCKING 0x6, 0xa0 ;  /* 0x0182800000007b1d */ /* 0x000fe20000010000 */
[----:B------:R-:W-:Y:S02]  /*57b0*/  IMAD.SHL.U32 R4, R66, 0x200000, RZ ;  /* 0x0020000042047824 */ /* 0x000fe400078e00ff */
[----:B------:R-:W-:Y:S02]  /*57c0*/  HFMA2 R71, -RZ, RZ, 0, 5.9604644775390625e-08 ;  /* 0x00000001ff477431 */ /* 0x000fe400000001ff */
[C---:B------:R-:W-:Y:S01]  /*57d0*/  IMAD.SHL.U32 R65, R72.reuse, 0x10, RZ ;  /* 0x0000001048417824 */ /* 0x040fe200078e00ff */
[----:B------:R-:W-:Y:S01]  /*57e0*/  MOV R69, RZ ;  /* 0x000000ff00457202 */ /* 0x000fe20000000f00 */
[----:B------:R-:W-:Y:S01]  /*57f0*/  IMAD.U32 R33, R72, 0x10000, RZ ;  /* 0x0001000048217824 */ /* 0x000fe200078e00ff */
[----:B------:R-:W-:Y:S01]  /*5800*/  UMOV UR48, 0x400 ;  /* 0x0000040000307882 */ /* 0x000fe20000000000 */
[----:B------:R-:W1:Y:S01]  /*5810*/  LDC R63, c[0x0][0x370] ;  /* 0x0000dc00ff3f7b82 */ /* 0x000e620000000800 */
[----:B------:R-:W-:Y:S01]  /*5820*/  ULEA UR48, UR37, UR48, 0x18 ;  /* 0x0000003025307291 */ /* 0x000fe2000f8ec0ff */
[----:B------:R-:W-:Y:S01]  /*5830*/  LOP3.LUT R4, R4, 0x200000, RZ, 0xc0, !PT ;  /* 0x0020000004047812 */ /* 0x000fe200078ec0ff */
[----:B------:R-:W-:Y:S01]  /*5840*/  IMAD.SHL.U32 R64, R72, 0x2, RZ ;  /* 0x0000000248407824 */ /* 0x000fe200078e00ff */
[C---:B------:R-:W-:Y:S01]  /*5850*/  LOP3.LUT R5, R65.reuse, 0x40, RZ, 0xc0, !PT ;  /* 0x0000004041057812 */ /* 0x040fe200078ec0ff */
[----:B------:R-:W-:Y:S01]  /*5860*/  IMAD.SHL.U32 R3, R66, 0x200, RZ ;  /* 0x0000020042037824 */ /* 0x000fe200078e00ff */
[----:B------:R-:W-:Y:S01]  /*5870*/  LOP3.LUT R2, R65, 0x5b0, RZ, 0xc0, !PT ;  /* 0x000005b041027812 */ /* 0x000fe200078ec0ff */
[----:B------:R-:W-:Y:S01]  /*5880*/  UIADD3 UR4, UPT, UPT, UR48, 0x200, URZ ;  /* 0x0000020030047890 */ /* 0x000fe2000fffe0ff */
[----:B------:R-:W2:Y:S01]  /*5890*/  LDC R28, c[0x0][0xb0c] ;  /* 0x0002c300ff1c7b82 */ /* 0x000ea20000000800 */
[----:B------:R-:W-:Y:S01]  /*58a0*/  LOP3.LUT R33, R4, 0x400000, R33, 0xf8, !PT ;  /* 0x0040000004217812 */ /* 0x000fe200078ef821 */
[----:B------:R-:W-:Y:S01]  /*58b0*/  IMAD.MOV.U32 R30, RZ, RZ, RZ ;  /* 0x000000ffff1e7224 */ /* 0x000fe200078e00ff */
[----:B------:R-:W-:Y:S01]  /*58c0*/  LOP3.LUT R64, R5, 0x8, R64, 0xf8, !PT ;  /* 0x0000000805407812 */ /* 0x000fe200078ef840 */
[----:B------:R-:W-:Y:S01]  /*58d0*/  IMAD.MOV.U32 R70, RZ, RZ, RZ ;  /* 0x000000ffff467224 */ /* 0x000fe200078e00ff */
[----:B------:R-:W-:Y:S01]  /*58e0*/  LOP3.LUT R3, R2, 0x200, R3, 0xf8, !PT ;  /* 0x0000020002037812 */ /* 0x000fe200078ef803 */
[----:B------:R-:W-:Y:S01]  /*58f0*/  IMAD.MOV.U32 R76, RZ, RZ, RZ ;  /* 0x000000ffff4c7224 */ /* 0x000fe200078e00ff */
[----:B------:R-:W-:Y:S01]  /*5900*/  LOP3.LUT P0, RZ, R65, 0x40, RZ, 0xc0, !PT ;  /* 0x0000004041ff7812 */ /* 0x000fe2000780c0ff */
[----:B------:R-:W3:Y:S01]  /*5910*/  LDC R61, c[0x0][0xb20] ;  /* 0x0002c800ff3d7b82 */ /* 0x000ee20000000800 */
[----:B------:R-:W4:Y:S01]  /*5920*/  LDS R0, [UR48+0x160] ;  /* 0x00016030ff007984 */ /* 0x000f220008000800 */
[----:B------:R-:W-:Y:S01]  /*5930*/  LOP3.LUT R64, R3, R64, RZ, 0xfc, !PT ;  /* 0x0000004003407212 */ /* 0x000fe200078efcff */
[----:B------:R-:W-:Y:S01]  /*5940*/  IMAD.U32 R67, RZ, RZ, UR4 ;  /* 0x00000004ff437e24 */ /* 0x000fe2000f8e00ff */
[----:B------:R-:W-:Y:S01]  /*5950*/  LOP3.LUT R72, R72, 0x60, RZ, 0xc0, !PT ;  /* 0x0000006048487812 */ /* 0x000fe200078ec0ff */
[----:B------:R-:W1:Y:S03]  /*5960*/  LDCU.64 UR52, c[0x0][0x348] ;  /* 0x00006900ff3477ac */ /* 0x000e660008000a00 */
[----:B------:R-:W1:Y:S01]  /*5970*/  LDC R27, c[0x0][0xb30] ;  /* 0x0002cc00ff1b7b82 */ /* 0x000e620000000800 */
[----:B------:R-:W1:Y:S01]  /*5980*/  LDCU.64 UR38, c[0x0][0x888] ;  /* 0x00011100ff2677ac */ /* 0x000e620008000a00 */
[----:B------:R-:W1:Y:S06]  /*5990*/  LDCU.64 UR44, c[0x0][0x890] ;  /* 0x00011200ff2c77ac */ /* 0x000e6c0008000a00 */
[----:B------:R-:W1:Y:S01]  /*59a0*/  LDC.64 R56, c[0x0][0xb10] ;  /* 0x0002c400ff387b82 */ /* 0x000e620000000a00 */
[----:B------:R-:W-:Y:S01]  /*59b0*/  UMOV UR49, URZ ;  /* 0x000000ff00317c82 */ /* 0x000fe20008000000 */
[----:B------:R-:W-:-:S06]  /*59c0*/  UMOV UR51, URZ ;  /* 0x000000ff00337c82 */ /* 0x000fcc0008000000 */
[----:B------:R-:W1:Y:S08]  /*59d0*/  LDC.64 R24, c[0x0][0xb18] ;  /* 0x0002c600ff187b82 */ /* 0x000e700000000a00 */
[----:B------:R-:W1:Y:S08]  /*59e0*/  LDC.64 R22, c[0x0][0xb28] ;  /* 0x0002ca00ff167b82 */ /* 0x000e700000000a00 */
[----:B------:R-:W1:Y:S01]  /*59f0*/  LDC.64 R54, c[0x0][0x8b0] ;  /* 0x00022c00ff367b82 */ /* 0x000e620000000a00 */
[----:B----4-:R-:W-:Y:S01]  /*5a00*/  IMAD.IADD R33, R0, 0x1, R33 ;  /* 0x0000000100217824 */ /* 0x010fe200078e0221 */
[----:B------:R-:W-:-:S06]  /*5a10*/  P2R R0, PR, RZ, 0x1 ;  /* 0x00000001ff007803 */ /* 0x000fcc0000000000 */
[----:B------:R-:W4:Y:S08]  /*5a20*/  LDC.64 R52, c[0x0][0x8a8] ;  /* 0x00022a00ff347b82 */ /* 0x000f300000000a00 */
[----:B--23--:R-:W1:Y:S02]  /*5a30*/  LDC R62, c[0x0][0x374] ;  /* 0x0000dd00ff3e7b82 */ /* 0x00ce640000000800 */
.L_x_146:
[C---:B------:R-:W-:Y:S02]  /*5a40*/  LEA R0, R76.reuse, UR48, 0x3 ;  /* 0x000000304c007c11 */ /* 0x040fe4000f8e18ff */
[----:B------:R-:W-:Y:S02]  /*5a50*/  SHF.L.U32 R3, R69, 0x1f, RZ ;  /* 0x0000001f45037819 */ /* 0x000fe400000006ff */
[----:B------:R-:W-:Y:S02]  /*5a60*/  LEA R16, R76, UR48, 0x4 ;  /* 0x000000304c107c11 */ /* 0x000fe4000f8e20ff */
[----:B--2---:R-:W2:Y:S02]  /*5a70*/  SYNCS.PHASECHK.TRANS64.TRYWAIT P0, [R0+URZ+0xb0], R3 ;  /* 0x0000b003000075a7 */ /* 0x004ea400080011ff */
[----:B--2---:R-:W-:Y:S05]  /*5a80*/  @!P0 BRA `(.L_x_103) ;  /* 0x0000003c00708947 */ /* 0x004fea0003800000 */
.L_x_201:
[----:B------:R-:W3:Y:S01]  /*5a90*/  LDC.64 R12, c[0x0][0xb10] ;  /* 0x0002c400ff0c7b82 */ /* 0x000ee20000000a00 */
[----:B------:R-:W4:Y:S01]  /*5aa0*/  LDS.128 R16, [R16+0x140] ;  /* 0x0001400010107984 */ /* 0x000f220000000c00 */
[----:B-1----:R-:W-:Y:S01]  /*5ab0*/  ISETP.NE.AND P1, PT, R27, 0x1, PT ;  /* 0x000000011b00780c */ /* 0x002fe20003f25270 */
[----:B--2---:R-:W-:Y:S01]  /*5ac0*/  VIADD R0, R0, 0xc0 ;  /* 0x000000c000007836 */ /* 0x004fe20000000000 */
[----:B------:R-:W-:Y:S04]  /*5ad0*/  ISETP.GE.AND P0, PT, R26, 0x1, PT ;  /* 0x000000011a00780c */ /* 0x000fe80003f06270 */
[----:B------:R-:W1:Y:S01]  /*5ae0*/  LDC.64 R10, c[0x0][0xb18] ;  /* 0x0002c600ff0a7b82 */ /* 0x000e620000000a00 */
[----:B------:R-:W-:Y:S01]  /*5af0*/  PRMT R0, RZ, 0x654, R0 ;  /* 0x00000654ff007816 */ /* 0x000fe20000000000 */
[----:B------:R-:W-:Y:S01]  /*5b00*/  @!PT LDS RZ, [RZ] ;  /* 0x00000000fffff984 */ /* 0x000fe20000000800 */
[----:B------:R-:W-:Y:S01]  /*5b10*/  @!PT LDS RZ, [RZ] ;  /* 0x00000000fffff984 */ /* 0x000fe20000000800 */
[----:B------:R-:W-:Y:S01]  /*5b20*/  @!PT LDS RZ, [RZ] ;  /* 0x00000000fffff984 */ /* 0x000fe20000000800 */
[----:B------:R-:W-:Y:S01]  /*5b30*/  @!PT LDS RZ, [RZ] ;  /* 0x00000000fffff984 */ /* 0x000fe20000000800 */
[----:B------:R2:W-:Y:S06]  /*5b40*/  MEMBAR.ALL.CTA ;  /* 0x0000000000007992 */ /* 0x0005ec0000008000 */
[----:B--2---:R-:W2:Y:S01]  /*5b50*/  FENCE.VIEW.ASYNC.S ;  /* 0x00000000000073c6 */ /* 0x004ea20000000000 */
[----:B------:R-:W1:Y:S08]  /*5b60*/  @!P1 LDC R14, c[0x0][0xb20] ;  /* 0x0002c800ff0e9b82 */ /* 0x000e700000000800 */
[----:B------:R-:W1:Y:S01]  /*5b70*/  @!P1 LDC R9, c[0x0][0xb0c] ;  /* 0x0002c300ff099b82 */ /* 0x000e620000000800 */
[----:B--2---:R2:W-:Y:S01]  /*5b80*/  SYNCS.ARRIVE.TRANS64.RED.A1T0 RZ, [R0+URZ], RZ ;  /* 0x000000ff00ff79a7 */ /* 0x0045e200081004ff */
[----:B----4-:R-:W-:Y:S04]  /*5b90*/  LOP3.LUT P4, RZ, R18, 0x1, RZ, 0xc0, !PT ;  /* 0x0000000112ff7812 */ /* 0x010fe8000788c0ff */
[----:B------:R-:W-:Y:S09]  /*5ba0*/  P2R R73, PR, RZ, 0x10 ;  /* 0x00000010ff497803 */ /* 0x000ff20000000000 */
[----:B------:R-:W-:Y:S02]  /*5bb0*/  @P4 MOV R31, R16 ;  /* 0x00000010001f4202 */ /* 0x000fe40000000f00 */
[----:B------:R-:W-:Y:S01]  /*5bc0*/  @P4 LOP3.LUT R29, R17, 0xffff, RZ, 0xc0, !PT ;  /* 0x0000ffff111d4812 */ /* 0x000fe200078ec0ff */
[----:B--23--:R-:W-:Y:S06]  /*5bd0*/  @!P0 BRA `(.L_x_104) ;  /* 0x0000000000a48947 */ /* 0x00cfec0003800000 */
[----:B------:R-:W-:Y:S01]  /*5be0*/  IMAD.HI.U32 R36, R62, R25, RZ ;  /* 0x000000193e247227 */ /* 0x000fe200078e00ff */
[----:B------:R-:W-:Y:S02]  /*5bf0*/  ISETP.NE.AND P0, PT, R24, 0x1, PT ;  /* 0x000000011800780c */ /* 0x000fe40003f05270 */
[----:B------:R-:W-:Y:S01]  /*5c00*/  ISETP.NE.AND P2, PT, R26, 0x1, PT ;  /* 0x000000011a00780c */ /* 0x000fe20003f45270 */
[-C--:B------:R-:W-:Y:S01]  /*5c10*/  IMAD.HI.U32 R34, R63, R56.reuse, RZ ;  /* 0x000000383f227227 */ /* 0x080fe200078e00ff */
[----:B------:R-:W-:Y:S02]  /*5c20*/  SHF.R.U32.HI R37, RZ, R61, R36 ;  /* 0x0000003dff257219 */ /* 0x000fe40000011624 */
[----:B------:R-:W-:Y:S01]  /*5c30*/  ISETP.NE.AND P3, PT, R28, 0x1, PT ;  /* 0x000000011c00780c */ /* 0x000fe20003f65270 */
[----:B------:R-:W-:Y:S01]  /*5c40*/  IMAD.HI.U32 R40, R29, R25, RZ ;  /* 0x000000191d287227 */ /* 0x000fe200078e00ff */
[----:B------:R-:W-:Y:S02]  /*5c50*/  SHF.R.U32.HI R34, RZ, R57, R34 ;  /* 0x00000039ff227219 */ /* 0x000fe40000011622 */
[----:B------:R-:W-:Y:S01]  /*5c60*/  SEL R3, R62, R37, !P0 ;  /* 0x000000253e037207 */ /* 0x000fe20004000000 */
[----:B------:R-:W-:Y:S01]  /*5c70*/  IMAD.HI.U32 R38, R31, R56, RZ ;  /* 0x000000381f267227 */ /* 0x000fe200078e00ff */
[----:B------:R-:W-:Y:S03]  /*5c80*/  SEL R7, R63, R34, !P3 ;  /* 0x000000223f077207 */ /* 0x000fe60005800000 */
[-C--:B------:R-:W-:Y:S01]  /*5c90*/  IMAD.HI.U32 R34, R3, R22.reuse, RZ ;  /* 0x0000001603227227 */ /* 0x080fe200078e00ff */
[----:B------:R-:W-:Y:S03]  /*5ca0*/  SHF.R.U32.HI R38, RZ, R57, R38 ;  /* 0x00000039ff267219 */ /* 0x000fe60000011626 */
[----:B------:R-:W-:Y:S01]  /*5cb0*/  IMAD.HI.U32 R36, R7, R22, RZ ;  /* 0x0000001607247227 */ /* 0x000fe200078e00ff */
[----:B------:R-:W-:Y:S02]  /*5cc0*/  @P2 SHF.R.U32.HI R3, RZ, R23, R34 ;  /* 0x00000017ff032219 */ /* 0x000fe40000011622 */
[----:B------:R-:W-:Y:S02]  /*5cd0*/  SHF.R.U32.HI R34, RZ, R61, R40 ;  /* 0x0000003dff227219 */ /* 0x000fe40000011628 */
[----:B------:R-:W-:Y:S01]  /*5ce0*/  @P2 SHF.R.U32.HI R7, RZ, R23, R36 ;  /* 0x00000017ff072219 */ /* 0x000fe20000011624 */
[C---:B------:R-:W-:Y:S01]  /*5cf0*/  IMAD R2, R26.reuse, R3, RZ ;  /* 0x000000031a027224 */ /* 0x040fe200078e02ff */
[----:B------:R-:W-:Y:S02]  /*5d00*/  SEL R5, R29, R34, !P0 ;  /* 0x000000221d057207 */ /* 0x000fe40004000000 */
[----:B------:R-:W-:Y:S01]  /*5d10*/  SEL R3, R31, R38, !P3 ;  /* 0x000000261f037207 */ /* 0x000fe20005800000 */
[----:B------:R-:W-:Y:S01]  /*5d20*/  IMAD R4, R26, R7, RZ ;  /* 0x000000071a047224 */ /* 0x000fe200078e02ff */
[C---:B------:R-:W-:Y:S01]  /*5d30*/  ISETP.GE.AND P0, PT, R5.reuse, R2, PT ;  /* 0x000000020500720c */ /* 0x040fe20003f06270 */
[----:B------:R-:W-:Y:S03]  /*5d40*/  IMAD.HI.U32 R6, R5, R22, RZ ;  /* 0x0000001605067227 */ /* 0x000fe600078e00ff */
[----:B------:R-:W-:Y:S01]  /*5d50*/  ISETP.GE.OR P0, PT, R3, R4, P0 ;  /* 0x000000040300720c */ /* 0x000fe20000706670 */
[----:B------:R-:W-:Y:S01]  /*5d60*/  IMAD.MOV R4, RZ, RZ, -R3 ;  /* 0x000000ffff047224 */ /* 0x000fe200078e0a03 */
[-C--:B------:R-:W-:Y:S03]  /*5d70*/  SHF.R.U32.HI R6, RZ, R23.reuse, R6 ;  /* 0x00000017ff067219 */ /* 0x080fe60000011606 */
[----:B------:R-:W-:Y:S01]  /*5d80*/  IMAD R31, R28, R4, R31 ;  /* 0x000000041c1f7224 */ /* 0x000fe200078e021f */
[----:B------:R-:W-:Y:S05]  /*5d90*/  SEL R15, R5, R6, !P2 ;  /* 0x00000006050f7207 */ /* 0x000fea0005000000 */
[----:B------:R-:W-:Y:S02]  /*5da0*/  IMAD.MOV R6, RZ, RZ, -R15 ;  /* 0x000000ffff067224 */ /* 0x000fe400078e0a0f */
[C---:B------:R-:W-:Y:S04]  /*5db0*/  @!P0 IMAD.HI.U32 R2, R3.reuse, R22, RZ ;  /* 0x0000001603028227 */ /* 0x040fe800078e00ff */
[----:B------:R-:W-:Y:S01]  /*5dc0*/  IMAD R6, R26, R6, R5 ;  /* 0x000000061a067224 */ /* 0x000fe200078e0205 */
[----:B------:R-:W-:Y:S04]  /*5dd0*/  @!P0 SHF.R.U32.HI R2, RZ, R23, R2 ;  /* 0x00000017ff028219 */ /* 0x000fe80000011602 */
[----:B------:R-:W-:Y:S02]  /*5de0*/  @!P0 SEL R0, R3, R2, !P2 ;  /* 0x0000000203008207 */ /* 0x000fe40005000000 */
[----:B------:R-:W-:Y:S02]  /*5df0*/  IADD3 R2, PT, PT, -R5, RZ, RZ ;  /* 0x000000ff05027210 */ /* 0x000fe40007ffe1ff */
[----:B------:R-:W-:Y:S01]  /*5e00*/  @!P0 IADD3 R8, PT, PT, R15, -R0, RZ ;  /* 0x800000000f088210 */ /* 0x000fe20007ffe0ff */
[----:B------:R-:W-:Y:S02]  /*5e10*/  @!P0 IMAD R0, R7, R6, R0 ;  /* 0x0000000607008224 */ /* 0x000fe400078e0200 */
[----:B------:R-:W-:Y:S02]  /*5e20*/  IMAD R29, R24, R2, R29 ;  /* 0x00000002181d7224 */ /* 0x000fe400078e021d */
[----:B------:R-:W-:Y:S02]  /*5e30*/  @!P0 IMAD R5, R8, R26, R3 ;  /* 0x0000001a08058224 */ /* 0x000fe400078e0203 */
[----:B------:R-:W-:Y:S04]  /*5e40*/  @!P0 IMAD.MOV.U32 R3, RZ, RZ, R0 ;  /* 0x000000ffff038224 */ /* 0x000fe800078e0000 */
[----:B------:R-:W-:Y:S02]  /*5e50*/  IMAD R31, R3, R28, R31 ;  /* 0x0000001c031f7224 */ /* 0x000fe400078e021f */
[----:B------:R-:W-:Y:S07]  /*5e60*/  IMAD R29, R5, R24, R29 ;  /* 0x00000018051d7224 */ /* 0x000fee00078e021d */
.L_x_104:
[----:B-1----:R-:W-:Y:S01]  /*5e70*/  @!P1 ISETP.NE.AND P0, PT, R10, 0x1, PT ;  /* 0x000000010a00980c */ /* 0x002fe20003f05270 */
[----:B------:R-:W-:Y:S01]  /*5e80*/  @!P1 IMAD.HI.U32 R3, R29, R11, RZ ;  /* 0x0000000b1d039227 */ /* 0x000fe200078e00ff */
[----:B------:R-:W-:Y:S01]  /*5e90*/  R2UR UR42, R21 ;  /* 0x00000000152a72ca */ /* 0x000fe200000e0000 */
[----:B------:R-:W-:Y:S01]  /*5ea0*/  BSSY.RECONVERGENT B6, `(.L_x_105) ;  /* 0x0000031000067945 */ /* 0x000fe20003800200 */
[----:B------:R-:W-:Y:S01]  /*5eb0*/  R2UR UR41, R20 ;  /* 0x00000000142972ca */ /* 0x000fe200000e0000 */
[----:B------:R-:W-:Y:S01]  /*5ec0*/  @!P1 IMAD.HI.U32 R0, R31, R12, RZ ;  /* 0x0000000c1f009227 */ /* 0x000fe200078e00ff */
[----:B------:R-:W-:Y:S02]  /*5ed0*/  @!P1 SHF.R.U32.HI R2, RZ, R14, R3 ;  /* 0x0000000eff029219 */ /* 0x000fe40000011603 */
[----:B------:R-:W-:Y:S01]  /*5ee0*/  @!P1 ISETP.NE.AND P2, PT, R9, 0x1, PT ;  /* 0x000000010900980c */ /* 0x000fe20003f45270 */
[----:B------:R-:W-:Y:S01]  /*5ef0*/  VIADD R76, R76, 0x1 ;  /* 0x000000014c4c7836 */ /* 0x000fe20000000000 */
[----:B------:R-:W-:Y:S02]  /*5f00*/  @!P1 SEL R2, R29, R2, !P0 ;  /* 0x000000021d029207 */ /* 0x000fe40004000000 */
[----:B------:R-:W-:Y:S02]  /*5f10*/  @!P1 SHF.R.U32.HI R0, RZ, R13, R0 ;  /* 0x0000000dff009219 */ /* 0x000fe40000011600 */
[----:B------:R-:W-:Y:S01]  /*5f20*/  LOP3.LUT P0, RZ, R67, 0x90, RZ, 0xc0, !PT ;  /* 0x0000009043ff7812 */ /* 0x000fe2000780c0ff */
[----:B------:R-:W-:Y:S01]  /*5f30*/  USHF.L.U32 UR42, UR42, 0x6, URZ ;  /* 0x000000062a2a7899 */ /* 0x000fe200080006ff */
[----:B------:R-:W-:Y:S01]  /*5f40*/  @!P1 SEL R3, R31, R0, !P2 ;  /* 0x000000001f039207 */ /* 0x000fe20005000000 */
[----:B------:R-:W-:Y:S01]  /*5f50*/  USHF.L.U32 UR41, UR41, 0x7, URZ ;  /* 0x0000000729297899 */ /* 0x000fe200080006ff */
[----:B------:R-:W-:Y:S03]  /*5f60*/  @P4 SHF.R.U32.HI R68, RZ, 0x10, R17 ;  /* 0x00000010ff444819 */ /* 0x000fe60000011611 */
[----:B------:R-:W-:Y:S02]  /*5f70*/  @!P1 IMAD.IADD R0, R2, 0x1, -R3 ;  /* 0x0000000102009824 */ /* 0x000fe400078e0a03 */
[----:B------:R-:W-:Y:S02]  /*5f80*/  @!P1 IMAD.IADD R2, R3, 0x1, -R2 ;  /* 0x0000000103029824 */ /* 0x000fe400078e0a02 */
[----:B------:R-:W-:Y:S02]  /*5f90*/  @!P1 IMAD R31, R0, R9, R31 ;  /* 0x00000009001f9224 */ /* 0x000fe400078e021f */
[----:B------:R-:W-:Y:S01]  /*5fa0*/  @!P1 IMAD R29, R2, R10, R29 ;  /* 0x0000000a021d9224 */ /* 0x000fe200078e021d */
[----:B------:R-:W-:Y:S06]  /*5fb0*/  @!P0 BRA `(.L_x_106) ;  /* 0x00000000007c8947 */ /* 0x000fec0003800000 */
[----:B------:R-:W1:Y:S01]  /*5fc0*/  LDCU.64 UR8, c[0x4][0x80] ;  /* 0x01001000ff0877ac */ /* 0x000e620008000a00 */
[----:B------:R-:W-:Y:S01]  /*5fd0*/  MOV R2, 0x0 ;  /* 0x0000000000027802 */ /* 0x000fe20000000f00 */
[----:B------:R-:W-:Y:S02]  /*5fe0*/  HFMA2 R12, -RZ, RZ, 0, 5.9604644775390625e-08 ;  /* 0x00000001ff0c7431 */ /* 0x000fe400000001ff */
[----:B------:R-:W-:Y:S01]  /*5ff0*/  IMAD.MOV.U32 R8, RZ, RZ, 0x70 ;  /* 0x00000070ff087424 */ /* 0x000fe200078e00ff */
[----:B------:R2:W3:Y:S01]  /*6000*/  LDC.64 R14, c[0x4][R2] ;  /* 0x01000000020e7b82 */ /* 0x0004e20000000a00 */
[----:B------:R-:W4:Y:S01]  /*6010*/  LDCU.64 UR6, c[0x4][0x88] ;  /* 0x01001100ff0677ac */ /* 0x000f220008000a00 */
[----:B------:R-:W-:Y:S01]  /*6020*/  IMAD.MOV.U32 R13, RZ, RZ, RZ ;  /* 0x000000ffff0d7224 */ /* 0x000fe200078e00ff */
[----:B------:R-:W2:Y:S01]  /*6030*/  LDCU.64 UR4, c[0x4][0x8] ;  /* 0x01000100ff0477ac */ /* 0x000ea20008000a00 */
[----:B-1----:R-:W-:Y:S01]  /*6040*/  MOV R5, UR9 ;  /* 0x0000000900057c02 */ /* 0x002fe20008000f00 */
[----:B------:R-:W-:Y:S01]  /*6050*/  IMAD.U32 R4, RZ, RZ, UR8 ;  /* 0x00000008ff047e24 */ /* 0x000fe2000f8e00ff */
[----:B----4-:R-:W-:Y:S01]  /*6060*/  MOV R7, UR7 ;  /* 0x0000000700077c02 */ /* 0x010fe20008000f00 */
[----:B------:R-:W-:Y:S01]  /*6070*/  IMAD.U32 R6, RZ, RZ, UR6 ;  /* 0x00000006ff067e24 */ /* 0x000fe2000f8e00ff */
[----:B--2---:R-:W-:Y:S01]  /*6080*/  MOV R11, UR5 ;  /* 0x00000005000b7c02 */ /* 0x004fe20008000f00 */
[----:B------:R-:W-:Y:S02]  /*6090*/  IMAD.U32 R10, RZ, RZ, UR4 ;  /* 0x00000004ff0a7e24 */ /* 0x000fe4000f8e00ff */
[----:B------:R-:W-:Y:S07]  /*60a0*/  LEPC R20, `(.L_x_107) ;  /* 0x000000001014794e */ /* 0x000fee0000000000 */
[----:B---3-5:R-:W-:Y:S05]  /*60b0*/  CALL.ABS.NOINC R14 ;  /* 0x000000000e007343 */ /* 0x028fea0003c00000 */
.L_x_107:
[----:B------:R-:W1:Y:S01]  /*60c0*/  LDCU.64 UR8, c[0x4][0x80] ;  /* 0x01001000ff0877ac */ /* 0x000e620008000a00 */
[----:B------:R-:W2:Y:S01]  /*60d0*/  LDC.64 R2, c[0x4][R2] ;  /* 0x0100000002027b82 */ /* 0x000ea20000000a00 */
[----:B------:R-:W-:Y:S02]  /*60e0*/  HFMA2 R12, -RZ, RZ, 0, 5.9604644775390625e-08 ;  /* 0x00000001ff0c7431 */ /* 0x000fe400000001ff */
[----:B------:R-:W-:Y:S02]  /*60f0*/  IMAD.MOV.U32 R8, RZ, RZ, 0x70 ;  /* 0x00000070ff087424 */ /* 0x000fe400078e00ff */
[----:B------:R-:W-:Y:S01]  /*6100*/  IMAD.MOV.U32 R13, RZ, RZ, RZ ;  /* 0x000000ffff0d7224 */ /* 0x000fe200078e00ff */
[----:B------:R-:W3:Y:S01]  /*6110*/  LDCU.64 UR6, c[0x4][0x88] ;  /* 0x01001100ff0677ac */ /* 0x000ee20008000a00 */
[----:B------:R-:W4:Y:S01]  /*6120*/  LDCU.64 UR4, c[0x4][0x8] ;  /* 0x01000100ff0477ac */ /* 0x000f220008000a00 */
[----:B-1----:R-:W-:Y:S02]  /*6130*/  MOV R4, UR8 ;  /* 0x0000000800047c02 */ /* 0x002fe40008000f00 */
[----:B------:R-:W-:Y:S02]  /*6140*/  MOV R5, UR9 ;  /* 0x0000000900057c02 */ /* 0x000fe40008000f00 */
[----:B---3--:R-:W-:Y:S01]  /*6150*/  MOV R7, UR7 ;  /* 0x0000000700077c02 */ /* 0x008fe20008000f00 */
[----:B------:R-:W-:Y:S01]  /*6160*/  IMAD.U32 R6, RZ, RZ, UR6 ;  /* 0x00000006ff067e24 */ /* 0x000fe2000f8e00ff */
[----:B----4-:R-:W-:Y:S01]  /*6170*/  MOV R11, UR5 ;  /* 0x00000005000b7c02 */ /* 0x010fe20008000f00 */
[----:B------:R-:W-:Y:S02]  /*6180*/  IMAD.U32 R10, RZ, RZ, UR4 ;  /* 0x00000004ff0a7e24 */ /* 0x000fe4000f8e00ff */
[----:B------:R-:W-:Y:S07]  /*6190*/  LEPC R20, `(.L_x_106) ;  /* 0x000000001014794e */ /* 0x000fee0000000000 */
[----:B--2---:R-:W-:Y:S05]  /*61a0*/  CALL.ABS.NOINC R2 ;  /* 0x0000000002007343 */ /* 0x004fea0003c00000 */
.L_x_106:
[----:B------:R-:W-:Y:S05]  /*61b0*/  BSYNC.RECONVERGENT B6 ;  /* 0x0000000000067941 */ /* 0x000fea0003800200 */
.L_x_105:
[----:B------:R-:W-:Y:S01]  /*61c0*/  ISETP.NE.U32.AND P4, PT, R54, RZ, PT ;  /* 0x000000ff3600720c */ /* 0x000fe20003f85070 */
[----:B------:R-:W-:Y:S01]  /*61d0*/  UISETP.NE.AND UP2, UPT, UR50, URZ, UPT ;  /* 0x000000ff3200728c */ /* 0x000fe2000bf45270 */
[----:B------:R-:W-:Y:S01]  /*61e0*/  ISETP.NE.U32.AND P2, PT, RZ, UR38, PT ;  /* 0x00000026ff007c0c */ /* 0x000fe2000bf45070 */
[----:B------:R-:W-:Y:S01]  /*61f0*/  UISETP.NE.U32.AND UP1, UPT, UR44, URZ, UPT ;  /* 0x000000ff2c00728c */ /* 0x000fe2000bf25070 */
[----:B------:R-:W-:Y:S01]  /*6200*/  ISETP.NE.AND.EX P4, PT, R55, RZ, PT, P4 ;  /* 0x000000ff3700720c */ /* 0x000fe20003f85340 */
[----:B------:R-:W-:Y:S01]  /*6210*/  UPLOP3.LUT UP0, UPT, UPT, UPT, UPT, 0x40, 0x4 ;  /* 0x000000000004789c */ /* 0x000fe20003f0e870 */
[----:B------:R-:W-:Y:S01]  /*6220*/  ISETP.NE.AND.EX P2, PT, RZ, UR39, PT, P2 ;  /* 0x00000027ff007c0c */ /* 0x000fe2000bf45320 */
[----:B------:R-:W-:Y:S01]  /*6230*/  UISETP.NE.AND.EX UP1, UPT, UR45, URZ, UPT, UP1 ;  /* 0x000000ff2d00728c */ /* 0x000fe2000bf25310 */
[----:B------:R-:W-:Y:S04]  /*6240*/  PLOP3.LUT P1, PT, PT, PT, UP2, 0x80, 0x8 ;  /* 0x000000000008781c */ /* 0x000fe80003f2f028 */
[----:B------:R-:W-:Y:S06]  /*6250*/  @UP2 UPLOP3.LUT UP0, UPT, UPT, UPT, UP1, 0x80, 0x8 ;  /* 0x000000000008289c */ /* 0x000fec0003f0f010 */
[----:B------:R-:W-:Y:S01]  /*6260*/  PLOP3.LUT P0, PT, PT, PT, UP0, 0x80, 0x8 ;  /* 0x000000000008781c */ /* 0x000fe20003f0f008 */
[----:B------:R-:W-:Y:S01]  /*6270*/  @!UPT UIADD3 URZ, UPT, UPT, URZ, URZ, URZ ;  /* 0x000000fffffff290 */ /* 0x000fe2000fffe0ff */
[----:B------:R-:W-:Y:S11]  /*6280*/  BRA.U !UP1, `(.L_x_108) ;  /* 0x0000000109387547 */ /* 0x000ff6000b800000 */
[----:B------:R-:W-:Y:S01]  /*6290*/  UISETP.NE.U32.AND UP0, UPT, UR38, URZ, UPT ;  /* 0x000000ff2600728c */ /* 0x000fe2000bf05070 */
[----:B------:R-:W-:Y:S02]  /*62a0*/  HFMA2 R0, -RZ, RZ, 0, 5.9604644775390625e-08 ;  /* 0x00000001ff007431 */ /* 0x000fe400000001ff */
[----:B------:R-:W-:Y:S01]  /*62b0*/  IMAD.MOV.U32 R59, RZ, RZ, 0x1 ;  /* 0x00000001ff3b7424 */ /* 0x000fe200078e00ff */
[----:B------:R-:W-:Y:S06]  /*62c0*/  UISETP.NE.AND.EX UP0, UPT, UR39, URZ, UPT, UP0 ;  /* 0x000000ff2700728c */ /* 0x000fec000bf05300 */
[----:B------:R-:W-:Y:S05]  /*62d0*/  PLOP3.LUT P3, PT, PT, PT, UP0, 0x80, 0x8 ;  /* 0x000000000008781c */ /* 0x000fea0003f6f008 */
[----:B------:R-:W1:Y:S01]  /*62e0*/  @UP0 LDCU.64 UR6, c[0x0][0x888] ;  /* 0x00011100ff0607ac */ /* 0x000e620008000a00 */
[----:B------:R-:W-:Y:S07]  /*62f0*/  @UP0 UIMAD UR4, UR36, UR44, URZ ;  /* 0x0000002c240402a4 */ /* 0x000fee000f8e02ff */
[----:B------:R-:W-:Y:S01]  /*6300*/  @!P3 PRMT R59, R0, 0x7610, R59 ;  /* 0x00007610003bb816 */ /* 0x000fe2000000003b */
[----:B-1----:R-:W-:Y:S03]  /*6310*/  @UP0 UIMAD.WIDE UR6, UR4, 0x4, UR6 ;  /* 0x00000004040608a5 */ /* 0x002fe6000f8e0206 */
[----:B------:R-:W1:Y:S03]  /*6320*/  @!UP0 LDCU UR4, c[0x0][0x880] ;  /* 0x00011000ff0487ac */ /* 0x000e660008000800 */
[----:B------:R-:W-:Y:S01]  /*6330*/  IMAD.U32 R2, RZ, RZ, UR6 ;  /* 0x00000006ff027e24 */ /* 0x000fe2000f8e00ff */
[----:B------:R-:W-:Y:S05]  /*6340*/  MOV R3, UR7 ;  /* 0x0000000700037c02 */ /* 0x000fea0008000f00 */
[----:B-----5:R2:W5:Y:S02]  /*6350*/  @P3 LDG.E R35, desc[UR46][R2.64] ;  /* 0x0000002e02233981 */ /* 0x020564000c1e1900 */
[----:B-12---:R-:W-:Y:S02]  /*6360*/  @!P3 IMAD.U32 R35, RZ, RZ, UR4 ;  /* 0x00000004ff23be24 */ /* 0x006fe4000f8e00ff */
.L_x_108:
[----:B------:R-:W-:Y:S05]  /*6370*/  @!P4 BRA `(.L_x_109) ;  /* 0x000000000020c947 */ /* 0x000fea0003800000 */
[----:B------:R-:W-:Y:S04]  /*6380*/  ISETP.NE.U32.AND P3, PT, R52, RZ, PT ;  /* 0x000000ff3400720c */ /* 0x000fe80003f65070 */
[----:B------:R-:W-:Y:S11]  /*6390*/  ISETP.NE.AND.EX P3, PT, R53, RZ, PT, P3 ;  /* 0x000000ff3500720c */ /* 0x000ff60003f65330 */
[----:B------:R-:W-:Y:S02]  /*63a0*/  @!UPT UIADD3 URZ, UPT, UPT, URZ, URZ, URZ ;  /* 0x000000fffffff290 */ /* 0x000fe4000fffe0ff */
[----:B------:R-:W1:Y:S01]  /*63b0*/  @P3 LDC.64 R2, c[0x0][0x8a8] ;  /* 0x00022a00ff023b82 */ /* 0x000e620000000a00 */
[----:B------:R-:W-:Y:S04]  /*63c0*/  @P3 IMAD R0, R54, UR36, RZ ;  /* 0x0000002436003c24 */ /* 0x000fe8000f8e02ff */
[----:B-1----:R-:W-:Y:S05]  /*63d0*/  @P3 IMAD.WIDE R2, R0, 0x4, R2 ;  /* 0x0000000400023825 */ /* 0x002fea00078e0202 */
[----:B-----5:R1:W5:Y:S02]  /*63e0*/  @P3 LDG.E R32, desc[UR46][R2.64] ;  /* 0x0000002e02203981 */ /* 0x020364000c1e1900 */
[----:B-1----:R-:W2:Y:S02]  /*63f0*/  @!P3 LDC R32, c[0x0][0x8a0] ;  /* 0x00022800ff20bb82 */ /* 0x002ea40000000800 */
.L_x_109:
[----:B-----5:R-:W-:Y:S01]  /*6400*/  FSETP.NEU.AND P3, PT, R35, RZ, PT ;  /* 0x000000ff2300720b */ /* 0x020fe20003f6d000 */
[----:B------:R-:W-:Y:S01]  /*6410*/  IMAD.SHL.U32 R77, R64, 0x2, RZ ;  /* 0x00000002404d7824 */ /* 0x000fe200078e00ff */
[----:B------:R-:W-:Y:S01]  /*6420*/  SEL R5, RZ, 0xffffffff, P2 ;  /* 0xffffffffff057807 */ /* 0x000fe20001000000 */
[----:B------:R-:W-:Y:S01]  /*6430*/  BSSY B1, `(.L_x_110) ;  /* 0x0000034000017945 */ /* 0x000fe20003800000 */
[----:B------:R-:W-:Y:S01]  /*6440*/  @P1 LOP3.LUT P2, RZ, R59, 0xff, RZ, 0xc0, !PT ;  /* 0x000000ff3bff1812 */ /* 0x000fe2000784c0ff */
[----:B------:R-:W-:Y:S01]  /*6450*/  IMAD.MOV.U32 R39, RZ, RZ, 0x1 ;  /* 0x00000001ff277424 */ /* 0x000fe200078e00ff */
[----:B------:R-:W-:Y:S01]  /*6460*/  @P1 SEL R0, RZ, 0xffffffff, P3 ;  /* 0xffffffffff001807 */ /* 0x000fe20001800000 */
[C---:B------:R-:W-:Y:S01]  /*6470*/  IMAD R34, R30.reuse, 0x40, R33 ;  /* 0x000000401e227824 */ /* 0x040fe200078e0221 */
[----:B------:R-:W-:Y:S01]  /*6480*/  LOP3.LUT R71, R71, 0x1, RZ, 0x3c, !PT ;  /* 0x0000000147477812 */ /* 0x000fe200078e3cff */
[----:B------:R-:W-:Y:S01]  /*6490*/  IMAD.MOV.U32 R38, RZ, RZ, RZ ;  /* 0x000000ffff267224 */ /* 0x000fe200078e00ff */
[----:B------:R-:W-:Y:S02]  /*64a0*/  @P0 SEL R0, R5, R0, !P2 ;  /* 0x0000000005000207 */ /* 0x000fe40005000000 */
[----:B------:R-:W-:Y:S02]  /*64b0*/  CS2R R50, SRZ ;  /* 0x0000000000327805 */ /* 0x000fe4000001ff00 */
[----:B------:R-:W-:Y:S02]  /*64c0*/  LEA R74, R30, UR48, 0x3 ;  /* 0x000000301e4a7c11 */ /* 0x000fe4000f8e18ff */
[----:B------:R-:W-:Y:S02]  /*64d0*/  CS2R R48, SRZ ;  /* 0x0000000000307805 */ /* 0x000fe4000001ff00 */
[----:B------:R-:W-:Y:S02]  /*64e0*/  @P1 LOP3.LUT R0, R0, 0x1, RZ, 0xc0, !PT ;  /* 0x0000000100001812 */ /* 0x000fe400078ec0ff */
[----:B------:R-:W-:Y:S02]  /*64f0*/  CS2R R42, SRZ ;  /* 0x00000000002a7805 */ /* 0x000fe4000001ff00 */
[----:B------:R-:W-:Y:S02]  /*6500*/  SHF.L.U32 R3, R70, 0x1f, RZ ;  /* 0x0000001f46037819 */ /* 0x000fe400000006ff */
[----:B------:R-:W-:Y:S02]  /*6510*/  CS2R R40, SRZ ;  /* 0x0000000000287805 */ /* 0x000fe4000001ff00 */
[----:B------:R-:W-:Y:S01]  /*6520*/  ISETP.NE.U32.OR P5, PT, R0, 0x1, !P1 ;  /* 0x000000010000780c */ /* 0x000fe20004fa5470 */
[----:B------:R-:W-:Y:S01]  /*6530*/  VIADD R82, R77, UR48 ;  /* 0x000000304d527c36 */ /* 0x000fe20008000000 */
[----:B------:R-:W-:Y:S02]  /*6540*/  PLOP3.LUT P2, PT, PT, PT, UP1, 0x80, 0x8 ;  /* 0x000000000008781c */ /* 0x000fe40003f4f018 */
[----:B------:R-:W-:Y:S02]  /*6550*/  SEL R0, RZ, 0xffffffff, P3 ;  /* 0xffffffffff007807 */ /* 0x000fe40001800000 */
[----:B------:R-:W-:Y:S02]  /*6560*/  LOP3.LUT P3, R75, R59, 0xff, RZ, 0xc0, !PT ;  /* 0x000000ff3b4b7812 */ /* 0x000fe4000786c0ff */
[----:B------:R-:W-:Y:S05]  /*6570*/  P2R R78, PR, RZ, 0x20 ;  /* 0x00000020ff4e7803 */ /* 0x000fea0000000000 */
[----:B------:R-:W-:Y:S02]  /*6580*/  @P5 SHF.L.U32 R2, R71, 0x1f, RZ ;  /* 0x0000001f47025819 */ /* 0x000fe400000006ff */
[----:B------:R-:W-:Y:S02]  /*6590*/  @P2 SEL R0, R5, R0, !P3 ;  /* 0x0000000005002207 */ /* 0x000fe40005800000 */
[----:B------:R-:W1:Y:S02]  /*65a0*/  @P5 SYNCS.PHASECHK.TRANS64.TRYWAIT P1, [UR48+0x60], R2 ;  /* 0x00006002ff0055a7 */ /* 0x000e640008021130 */
[----:B------:R-:W-:Y:S04]  /*65b0*/  LOP3.LUT R0, R0, 0x1, RZ, 0xc0, !PT ;  /* 0x0000000100007812 */ /* 0x000fe800078ec0ff */
[----:B------:R-:W-:Y:S04]  /*65c0*/  ISETP.NE.U32.AND P4, PT, R0, 0x1, PT ;  /* 0x000000010000780c */ /* 0x000fe80003f85070 */
[----:B------:R-:W-:Y:S01]  /*65d0*/  P2R R80, PR, RZ, 0x10 ;  /* 0x00000010ff507803 */ /* 0x000fe20000000000 */
[----:B------:R3:W4:Y:S01]  /*65e0*/  SYNCS.PHASECHK.TRANS64.TRYWAIT P0, [R74+URZ+0xd0], R3 ;  /* 0x0000d0034a0075a7 */ /* 0x00072200080011ff */
[----:B-1----:R-:W-:Y:S01]  /*65f0*/  @P5 SEL R39, RZ, 0x1, !P1 ;  /* 0x00000001ff275807 */ /* 0x002fe20004800000 */
[----:B---3--:R-:W-:Y:S06]  /*6600*/  @!P5 BRA `(.L_x_111) ;  /* 0x000000000058d947 */ /* 0x008fec0003800000 */
[C---:B------:R-:W-:Y:S01]  /*6610*/  VIADD R0, R82.reuse, 0x200 ;  /* 0x0000020052007836 */ /* 0x040fe20000000000 */
[----:B------:R-:W-:Y:S01]  /*6620*/  LOP3.LUT P5, RZ, R65, 0x40, RZ, 0xc0, !PT ;  /* 0x0000004041ff7812 */ /* 0x000fe200078ac0ff */
[----:B------:R-:W-:Y:S01]  /*6630*/  BSSY B0, `(.L_x_112) ;  /* 0x000000e000007945 */ /* 0x000fe20003800000 */
[----:B------:R-:W-:Y:S01]  /*6640*/  ISETP.NE.AND P2, PT, R39, RZ, PT ;  /* 0x000000ff2700720c */ /* 0x000fe20003f45270 */
[----:B------:R-:W-:Y:S01]  /*6650*/  @P4 VIADD R2, R82, 0x210 ;  /* 0x0000021052024836 */ /* 0x000fe20000000000 */
[----:B------:R-:W-:Y:S01]  /*6660*/  PLOP3.LUT P1, PT, PT, PT, PT, 0x8, 0x80 ;  /* 0x000000000080781c */ /* 0x000fe20003f2e170 */
[----:B------:R-:W-:Y:S01]  /*6670*/  IMAD.MOV.U32 R51, RZ, RZ, RZ ;  /* 0x000000ffff337224 */ /* 0x000fe200078e00ff */
[----:B------:R-:W-:Y:S02]  /*6680*/  @P4 PLOP3.LUT P1, PT, P5, PT, PT, 0x80, 0x8 ;  /* 0x000000000008481c */ /* 0x000fe40002f2f070 */
[----:B------:R-:W-:Y:S02]  /*6690*/  CS2R R48, SRZ ;  /* 0x0000000000307805 */ /* 0x000fe4000001ff00 */
[----:B------:R-:W-:Y:S02]  /*66a0*/  CS2R R42, SRZ ;  /* 0x00000000002a7805 */ /* 0x000fe4000001ff00 */
[----:B------:R-:W-:Y:S07]  /*66b0*/  CS2R R40, SRZ ;  /* 0x0000000000287805 */ /* 0x000fee000001ff00 */
[----:B------:R-:W-:Y:S01]  /*66c0*/  @P1 VIADD R2, R0, 0xfffffff0 ;  /* 0xfffffff000021836 */ /* 0x000fe20000000000 */
[----:B------:R-:W-:Y:S06]  /*66d0*/  @P2 BRA `(.L_x_113) ;  /* 0x00000000000c2947 */ /* 0x000fec0003800000 */
[----:B------:R-:W-:Y:S04]  /*66e0*/  SHF.L.U32 R5, R71, 0x1f, RZ ;  /* 0x0000001f47057819 */ /* 0x000fe800000006ff */
[----:B------:R-:W1:Y:S02]  /*66f0*/  SYNCS.PHASECHK.TRANS64.TRYWAIT P1, [UR48+0x60], R5 ;  /* 0x00006005ff0075a7 */ /* 0x000e640008021130 */
[----:B-1----:R-:W-:Y:S05]  /*6700*/  @!P1 BRA `(.L_x_114) ;  /* 0x0000003000649947 */ /* 0x002fea0003800000 */
.L_x_113:
[----:B------:R-:W-:Y:S05]  /*6710*/  BSYNC B0 ;  /* 0x0000000000007941 */ /* 0x000fea0003800000 */
.L_x_112:
[----:B------:R-:W-:Y:S01]  /*6720*/  ISETP.NE.AND P1, PT, R80, RZ, PT ;  /* 0x000000ff5000720c */ /* 0x000fe20003f25270 */
[----:B------:R-:W-:Y:S11]  /*6730*/  HFMA2 R38, -RZ, RZ, 0, 5.9604644775390625e-08 ;  /* 0x00000001ff267431 */ /* 0x000ff600000001ff */
[----:B------:R-:W-:Y:S01]  /*6740*/  @!UPT UIADD3 URZ, UPT, UPT, URZ, URZ, URZ ;  /* 0x000000fffffff290 */ /* 0x000fe2000fffe0ff */
[----:B------:R3:W1:Y:S04]  /*6750*/  @P1 LDS.128 R48, [R2] ;  /* 0x0000000002301984 */ /* 0x0006680000000c00 */
[----:B------:R3:W1:Y:S02]  /*6760*/  @P1 LDS.128 R40, [R77+UR48+0x200] ;  /* 0x000200304d281984 */ /* 0x0006640008000c00 */
.L_x_111:
[----:B------:R-:W-:Y:S05]  /*6770*/  BSYNC B1 ;  /* 0x0000000000017941 */ /* 0x000fea0003800000 */
.L_x_110:
[----:B-1----:R-:W-:Y:S04]  /*6780*/  SHF.R.U32.HI R5, RZ, 0x15, R34 ;  /* 0x00000015ff057819 */ /* 0x002fe80000011622 */
[----:B------:R-:W-:Y:S01]  /*6790*/  LOP3.LUT P1, RZ, R5, 0x3, R66, 0x48, !PT ;  /* 0x0000000305ff7812 */ /* 0x000fe20007824842 */
[----:B------:R-:W-:Y:S01]  /*67a0*/  @!UPT UIADD3 URZ, UPT, UPT, URZ, URZ, URZ ;  /* 0x000000fffffff290 */ /* 0x000fe2000fffe0ff */
[----:B----4-:R-:W-:Y:S11]  /*67b0*/  @P0 BRA `(.L_x_115) ;  /* 0x0000000000080947 */ /* 0x010ff60003800000 */
[----:B------:R-:W1:Y:S02]  /*67c0*/  SYNCS.PHASECHK.TRANS64.TRYWAIT P0, [R74+URZ+0xd0], R3 ;  /* 0x0000d0034a0075a7 */ /* 0x000e6400080011ff */
[----:B-1----:R-:W-:Y:S05]  /*67d0*/  @!P0 BRA `(.L_x_116) ;  /* 0x0000003000488947 */ /* 0x002fea0003800000 */
.L_x_115:
[----:B------:R-:W-:Y:S05]  /*67e0*/  @!P1 BRA `(.L_x_117) ;  /* 0x0000000000409947 */ /* 0x000fea0003800000 */
[----:B------:R-:W4:Y:S01]  /*67f0*/  LDCU.64 UR8, c[0x4][0x70] ;  /* 0x01000e00ff0877ac */ /* 0x000f220008000a00 */
[----:B-1----:R-:W-:Y:S01]  /*6800*/  MOV R3, 0x0 ;  /* 0x0000000000037802 */ /* 0x002fe20000000f00 */
[----:B------:R-:W-:Y:S02]  /*6810*/  HFMA2 R12, -RZ, RZ, 0, 5.9604644775390625e-08 ;  /* 0x00000001ff0c7431 */ /* 0x000fe400000001ff */
[----:B------:R-:W-:Y:S02]  /*6820*/  IMAD.MOV.U32 R8, RZ, RZ, 0x192 ;  /* 0x00000192ff087424 */ /* 0x000fe400078e00ff */
[----:B------:R-:W-:Y:S01]  /*6830*/  IMAD.MOV.U32 R13, RZ, RZ, RZ ;  /* 0x000000ffff0d7224 */ /* 0x000fe200078e00ff */
[----:B------:R-:W1:Y:S01]  /*6840*/  LDCU.64 UR6, c[0x4][0x78] ;  /* 0x01000f00ff0677ac */ /* 0x000e620008000a00 */
[----:B---3--:R-:W3:Y:S01]  /*6850*/  LDC.64 R2, c[0x4][R3] ;  /* 0x0100000003027b82 */ /* 0x008ee20000000a00 */
[----:B------:R-:W5:Y:S01]  /*6860*/  LDCU.64 UR4, c[0x4][0x10] ;  /* 0x01000200ff0477ac */ /* 0x000f620008000a00 */
[----:B----4-:R-:W-:Y:S01]  /*6870*/  MOV R5, UR9 ;  /* 0x0000000900057c02 */ /* 0x010fe20008000f00 */
[----:B------:R-:W-:Y:S01]  /*6880*/  IMAD.U32 R4, RZ, RZ, UR8 ;  /* 0x00000008ff047e24 */ /* 0x000fe2000f8e00ff */
[----:B-1----:R-:W-:Y:S01]  /*6890*/  MOV R7, UR7 ;  /* 0x0000000700077c02 */ /* 0x002fe20008000f00 */
[----:B------:R-:W-:Y:S01]  /*68a0*/  IMAD.U32 R6, RZ, RZ, UR6 ;  /* 0x00000006ff067e24 */ /* 0x000fe2000f8e00ff */
[----:B-----5:R-:W-:Y:S01]  /*68b0*/  MOV R11, UR5 ;  /* 0x00000005000b7c02 */ /* 0x020fe20008000f00 */
[----:B------:R-:W-:Y:S02]  /*68c0*/  IMAD.U32 R10, RZ, RZ, UR4 ;  /* 0x00000004ff0a7e24 */ /* 0x000fe4000f8e00ff */
[----:B------:R-:W-:Y:S07]  /*68d0*/  LEPC R20, `(.L_x_117) ;  /* 0x000000001014794e */ /* 0x000fee0000000000 */
[----:B--23--:R-:W-:Y:S05]  /*68e0*/  CALL.ABS.NOINC R2 ;  /* 0x0000000002007343 */ /* 0x00cfea0003c00000 */
.L_x_117:
[----:B------:R-:W-:Y:S05]  /*68f0*/  WARPSYNC.ALL ;  /* 0x0000000000007948 */ /* 0x000fea0003800000 */
[----:B------:R-:W-:Y:S01]  /*6900*/  R2UR UR4, R34 ;  /* 0x00000000220472ca */ /* 0x000fe200000e0000 */
[--C-:B------:R-:W-:Y:S01]  /*6910*/  HADD2.F32 R20, -RZ, R40.reuse.H0_H0 ;  /* 0x20000028ff147230 */ /* 0x100fe20000004100 */
[----:B------:R-:W-:Y:S01]  /*6920*/  MOV R81, 0x10 ;  /* 0x0000001000517802 */ /* 0x000fe20000000f00 */
[----:B------:R-:W-:Y:S01]  /*6930*/  HADD2.F32 R21, -RZ, R40.H1_H1 ;  /* 0x30000028ff157230 */ /* 0x000fe20000004100 */
[----:B------:R-:W-:Y:S01]  /*6940*/  LOP3.LUT P6, RZ, R65, 0x40, RZ, 0xc0, !PT ;  /* 0x0000004041ff7812 */ /* 0x000fe200078cc0ff */
[----:B------:R-:W-:Y:S01]  /*6950*/  HADD2.F32 R36, -RZ, R41.H1_H1 ;  /* 0x30000029ff247230 */ /* 0x000fe20000004100 */
[----:B------:R-:W-:Y:S01]  /*6960*/  ISETP.NE.AND P0, PT, R72, RZ, PT ;  /* 0x000000ff4800720c */ /* 0x000fe20003f05270 */
[----:B------:R-:W-:Y:S01]  /*6970*/  HADD2.F32 R37, -RZ, R43.H0_H0 ;  /* 0x2000002bff257230 */ /* 0x000fe20000004100 */
[----:B------:R-:W-:Y:S01]  /*6980*/  SEL R81, R81, 0xfffffff0, !P6 ;  /* 0xfffffff051517807 */ /* 0x000fe20007000000 */
[----:B------:R-:W-:Y:S03]  /*6990*/  BSSY.RECONVERGENT B0, `(.L_x_118) ;  /* 0x000004f000007945 */ /* 0x000fe60003800200 */
[----:B------:R-:W-:Y:S01]  /*69a0*/  IADD3 R79, PT, PT, R82, R81, RZ ;  /* 0x00000051524f7210 */ /* 0x000fe20007ffe0ff */
[----:B------:R-:W2:Y:S02]  /*69b0*/  LDTM.x16 R4, tmem[UR4] ;  /* 0x00000004000479ee */ /* 0x000ea40008240000 */
[C---:B--2---:R-:W-:Y:S01]  /*69c0*/  FMUL R0, R32.reuse, R4 ;  /* 0x0000000420007220 */ /* 0x044fe20000400000 */
[C---:B---3--:R-:W-:Y:S01]  /*69d0*/  FMUL R2, R32.reuse, R5 ;  /* 0x0000000520027220 */ /* 0x048fe20000400000 */
[C---:B-1----:R-:W-:Y:S01]  /*69e0*/  FMUL R3, R32.reuse, R6 ;  /* 0x0000000620037220 */ /* 0x042fe20000400000 */
[C---:B------:R-:W-:Y:S01]  /*69f0*/  FMUL R7, R32.reuse, R7 ;  /* 0x0000000720077220 */ /* 0x040fe20000400000 */
[C---:B------:R-:W-:Y:S01]  /*6a00*/  FFMA R0, R35.reuse, R20, R0 ;  /* 0x0000001423007223 */ /* 0x040fe20000000000 */
[----:B------:R-:W-:Y:S02]  /*6a10*/  HADD2.F32 R20, -RZ, R41.H0_H0 ;  /* 0x20000029ff147230 */ /* 0x000fe40000004100 */
[C---:B------:R-:W-:Y:S01]  /*6a20*/  FFMA R2, R35.reuse, R21, R2 ;  /* 0x0000001523027223 */ /* 0x040fe20000000002 */
[--C-:B------:R-:W-:Y:S02]  /*6a30*/  HADD2.F32 R21, -RZ, R42.reuse.H0_H0 ;  /* 0x2000002aff157230 */ /* 0x100fe40000004100 */
[C---:B------:R-:W-:Y:S01]  /*6a40*/  FMUL R4, R32.reuse, R8 ;  /* 0x0000000820047220 */ /* 0x040fe20000400000 */
[C---:B------:R-:W-:Y:S01]  /*6a50*/  FMUL R5, R32.reuse, R9 ;  /* 0x0000000920057220 */ /* 0x040fe20000400000 */
[C---:B------:R-:W-:Y:S01]  /*6a60*/  FFMA R3, R35.reuse, R20, R3 ;  /* 0x0000001423037223 */ /* 0x040fe20000000003 */
[----:B------:R-:W-:Y:S02]  /*6a70*/  HADD2.F32 R20, -RZ, R42.H1_H1 ;  /* 0x3000002aff147230 */ /* 0x000fe40000004100 */
[C---:B------:R-:W-:Y:S01]  /*6a80*/  FFMA R7, R35.reuse, R36, R7 ;  /* 0x0000002423077223 */ /* 0x040fe20000000007 */
[C---:B------:R-:W-:Y:S01]  /*6a90*/  FMUL R6, R32.reuse, R10 ;  /* 0x0000000a20067220 */ /* 0x040fe20000400000 */
[----:B------:R-:W-:Y:S02]  /*6aa0*/  HADD2.F32 R36, -RZ, R43.H1_H1 ;  /* 0x3000002bff247230 */ /* 0x000fe40000004100 */
[C---:B------:R-:W-:Y:S01]  /*6ab0*/  FMUL R11, R32.reuse, R11 ;  /* 0x0000000b200b7220 */ /* 0x040fe20000400000 */
[C---:B------:R-:W-:Y:S01]  /*6ac0*/  FFMA R4, R35.reuse, R21, R4 ;  /* 0x0000001523047223 */ /* 0x040fe20000000004 */
[C---:B------:R-:W-:Y:S01]  /*6ad0*/  FFMA R5, R35.reuse, R20, R5 ;  /* 0x0000001423057223 */ /* 0x040fe20000000005 */
[C---:B------:R-:W-:Y:S01]  /*6ae0*/  FFMA R6, R35.reuse, R37, R6 ;  /* 0x0000002523067223 */ /* 0x040fe20000000006 */
[--C-:B------:R-:W-:Y:S02]  /*6af0*/  HADD2.F32 R20, -RZ, R48.reuse.H0_H0 ;  /* 0x20000030ff147230 */ /* 0x100fe40000004100 */
[C---:B------:R-:W-:Y:S01]  /*6b00*/  FFMA R11, R35.reuse, R36, R11 ;  /* 0x00000024230b7223 */ /* 0x040fe2000000000b */
[C---:B------:R-:W-:Y:S01]  /*6b10*/  FMUL R8, R32.reuse, R12 ;  /* 0x0000000c20087220 */ /* 0x040fe20000400000 */
[----:B------:R-:W-:Y:S02]  /*6b20*/  HADD2.F32 R36, -RZ, R48.H1_H1 ;  /* 0x30000030ff247230 */ /* 0x000fe40000004100 */
[C---:B------:R-:W-:Y:S01]  /*6b30*/  FMUL R9, R32.reuse, R13 ;  /* 0x0000000d20097220 */ /* 0x040fe20000400000 */
[--C-:B------:R-:W-:Y:S02]  /*6b40*/  HADD2.F32 R21, -RZ, R49.reuse.H0_H0 ;  /* 0x20000031ff157230 */ /* 0x100fe40000004100 */
[C---:B------:R-:W-:Y:S01]  /*6b50*/  FMUL R10, R32.reuse, R14 ;  /* 0x0000000e200a7220 */ /* 0x040fe20000400000 */
[C---:B------:R-:W-:Y:S01]  /*6b60*/  FFMA R8, R35.reuse, R20, R8 ;  /* 0x0000001423087223 */ /* 0x040fe20000000008 */
[----:B------:R-:W-:Y:S02]  /*6b70*/  HADD2.F32 R20, -RZ, R49.H1_H1 ;  /* 0x30000031ff147230 */ /* 0x000fe40000004100 */
[C---:B------:R-:W-:Y:S01]  /*6b80*/  FFMA R9, R35.reuse, R36, R9 ;  /* 0x0000002423097223 */ /* 0x040fe20000000009 */
[C---:B------:R-:W-:Y:S01]  /*6b90*/  FMUL R15, R32.reuse, R15 ;  /* 0x0000000f200f7220 */ /* 0x040fe20000400000 */
[C---:B------:R-:W-:Y:S01]  /*6ba0*/  FFMA R10, R35.reuse, R21, R10 ;  /* 0x00000015230a7223 */ /* 0x040fe2000000000a */
[--C-:B------:R-:W-:Y:S02]  /*6bb0*/  HADD2.F32 R21, -RZ, R50.reuse.H0_H0 ;  /* 0x20000032ff157230 */ /* 0x100fe40000004100 */
[C---:B------:R-:W-:Y:S01]  /*6bc0*/  FMUL R12, R32.reuse, R16 ;  /* 0x00000010200c7220 */ /* 0x040fe20000400000 */
[----:B------:R-:W-:Y:S02]  /*6bd0*/  HADD2.F32 R36, -RZ, R50.H1_H1 ;  /* 0x30000032ff247230 */ /* 0x000fe40000004100 */
[C---:B------:R-:W-:Y:S01]  /*6be0*/  FFMA R15, R35.reuse, R20, R15 ;  /* 0x00000014230f7223 */ /* 0x040fe2000000000f */
[C---:B------:R-:W-:Y:S01]  /*6bf0*/  FMUL R13, R32.reuse, R17 ;  /* 0x00000011200d7220 */ /* 0x040fe20000400000 */
[--C-:B------:R-:W-:Y:S02]  /*6c00*/  HADD2.F32 R37, -RZ, R51.reuse.H0_H0 ;  /* 0x20000033ff257230 */ /* 0x100fe40000004100 */
[C---:B------:R-:W-:Y:S01]  /*6c10*/  FMUL R14, R32.reuse, R18 ;  /* 0x00000012200e7220 */ /* 0x040fe20000400000 */
[----:B------:R-:W-:Y:S02]  /*6c20*/  HADD2.F32 R20, -RZ, R51.H1_H1 ;  /* 0x30000033ff147230 */ /* 0x000fe40000004100 */
[----:B------:R-:W-:Y:S01]  /*6c30*/  FMUL R19, R32, R19 ;  /* 0x0000001320137220 */ /* 0x000fe20000400000 */
[----:B------:R-:W-:Y:S01]  /*6c40*/  F2FP.F16.F32.PACK_AB R44, R2, R0 ;  /* 0x00000000022c723e */ /* 0x000fe200000000ff */
[----:B------:R-:W-:Y:S01]  /*6c50*/  FFMA R12, R35, R21, R12 ;  /* 0x00000015230c7223 */ /* 0x000fe2000000000c */
[----:B------:R-:W-:Y:S01]  /*6c60*/  F2FP.F16.F32.PACK_AB R45, R7, R3 ;  /* 0x00000003072d723e */ /* 0x000fe200000000ff */
[----:B------:R-:W-:Y:S01]  /*6c70*/  FFMA R13, R35, R36, R13 ;  /* 0x00000024230d7223 */ /* 0x000fe2000000000d */
[----:B------:R-:W-:Y:S01]  /*6c80*/  F2FP.F16.F32.PACK_AB R46, R5, R4 ;  /* 0x00000004052e723e */ /* 0x000fe200000000ff */
[----:B------:R-:W-:Y:S01]  /*6c90*/  FFMA R14, R35, R37, R14 ;  /* 0x00000025230e7223 */ /* 0x000fe2000000000e */
[----:B------:R-:W-:Y:S01]  /*6ca0*/  F2FP.F16.F32.PACK_AB R47, R11, R6 ;  /* 0x000000060b2f723e */ /* 0x000fe200000000ff */
[----:B------:R-:W-:Y:S01]  /*6cb0*/  FFMA R19, R35, R20, R19 ;  /* 0x0000001423137223 */ /* 0x000fe20000000013 */
[----:B------:R-:W-:Y:S02]  /*6cc0*/  F2FP.F16.F32.PACK_AB R84, R9, R8 ;  /* 0x000000080954723e */ /* 0x000fe400000000ff */
[----:B------:R-:W-:Y:S01]  /*6cd0*/  F2FP.F16.F32.PACK_AB R85, R15, R10 ;  /* 0x0000000a0f55723e */ /* 0x000fe200000000ff */
[----:B------:R1:W-:Y:S01]  /*6ce0*/  STS.128 [R77+UR48+0x200], R44 ;  /* 0x0002002c4d007988 */ /* 0x0003e20008000c30 */
[----:B------:R-:W-:Y:S02]  /*6cf0*/  F2FP.F16.F32.PACK_AB R86, R13, R12 ;  /* 0x0000000c0d56723e */ /* 0x000fe400000000ff */
[----:B------:R-:W-:Y:S05]  /*6d00*/  F2FP.F16.F32.PACK_AB R87, R19, R14 ;  /* 0x0000000e1357723e */ /* 0x000fea00000000ff */
[----:B------:R1:W-:Y:S01]  /*6d10*/  STS.128 [R79+0x200], R84 ;  /* 0x000200544f007388 */ /* 0x0003e20000000c00 */
[----:B------:R-:W-:Y:S01]  /*6d20*/  @!PT LDS RZ, [RZ] ;  /* 0x00000000fffff984 */ /* 0x000fe20000000800 */
[----:B------:R-:W-:Y:S01]  /*6d30*/  @!PT LDS RZ, [RZ] ;  /* 0x00000000fffff984 */ /* 0x000fe20000000800 */
[----:B------:R-:W-:Y:S01]  /*6d40*/  @!PT LDS RZ, [RZ] ;  /* 0x00000000fffff984 */ /* 0x000fe20000000800 */
[----:B------:R-:W-:Y:S01]  /*6d50*/  @!PT LDS RZ, [RZ] ;  /* 0x00000000fffff984 */ /* 0x000fe20000000800 */
[----:B------:R2:W-:Y:S07]  /*6d60*/  MEMBAR.ALL.CTA ;  /* 0x0000000000007992 */ /* 0x0005ee0000008000 */
[----:B--2---:R-:W2:Y:S02]  /*6d70*/  FENCE.VIEW.ASYNC.S ;  /* 0x00000000000073c6 */ /* 0x004ea40000000000 */
[----:B--2---:R-:W-:Y:S06]  /*6d80*/  BAR.SYNC.DEFER_BLOCKING 0x1, 0x80 ;  /* 0x0042000000007b1d */ /* 0x004fec0000010000 */
[----:B------:R-:W-:Y:S05]  /*6d90*/  @P0 BRA `(.L_x_119) ;  /* 0x0000000000380947 */ /* 0x000fea0003800000 */
[----:B------:R-:W-:Y:S02]  /*6da0*/  UIADD3 UR4, UPT, UPT, UR48, 0x200, URZ ;  /* 0x0000020030047890 */ /* 0x000fe4000fffe0ff */
[----:B------:R-:W-:Y:S01]  /*6db0*/  UIADD3 UR8, UP0, UPT, UR52, 0x680, URZ ;  /* 0x0000068034087890 */ /* 0x000fe2000ff1e0ff */
[----:B------:R-:W-:Y:S01]  /*6dc0*/  UMOV UR43, UR36 ;  /* 0x00000024002b7c82 */ /* 0x000fe20008000000 */
[----:B------:R-:W-:Y:S02]  /*6dd0*/  UIADD3 UR5, UPT, UPT, UR41, 0x40, URZ ;  /* 0x0000004029057890 */ /* 0x000fe4000fffe0ff */
[----:B------:R-:W-:Y:S01]  /*6de0*/  MOV R67, UR4 ;  /* 0x0000000400437c02 */ /* 0x000fe20008000f00 */
[----:B------:R-:W-:Y:S02]  /*6df0*/  UIADD3.X UR9, UPT, UPT, URZ, UR53, URZ, UP0, !UPT ;  /* 0x00000035ff097290 */ /* 0x000fe400087fe4ff */
[----:B------:R-:W-:Y:S01]  /*6e00*/  UIADD3 UR4, UPT, UPT, UR48, 0xa00, URZ ;  /* 0x00000a0030047890 */ /* 0x000fe2000fffe0ff */
[----:B------:R-:W-:Y:S01]  /*6e10*/  R2UR UR40, R67 ;  /* 0x00000000432872ca */ /* 0x000fe200000e0000 */
[----:B------:R-:W-:Y:S01]  /*6e20*/  UMOV UR6, UR42 ;  /* 0x0000002a00067c82 */ /* 0x000fe20008000000 */
[----:B------:R-:W-:Y:S11]  /*6e30*/  UMOV UR7, UR36 ;  /* 0x0000002400077c82 */ /* 0x000ff60008000000 */
[----:B------:R2:W-:Y:S01]  /*6e40*/  UTMASTG.3D [UR40], [UR8] ;  /* 0x00000028080073b5 */ /* 0x0005e20008010000 */
[----:B------:R2:W-:Y:S01]  /*6e50*/  UTMASTG.3D [UR4], [UR8] ;  /* 0x00000004080073b5 */ /* 0x0005e20008010000 */
[----:B------:R0:W-:Y:S01]  /*6e60*/  UTMACMDFLUSH ;  /* 0x00000000000079b7 */ /* 0x0001e20000000000 */
[----:B--2---:R-:W-:Y:S04]  /*6e70*/  DEPBAR.LE SB0, 0x1 ;  /* 0x000080400000791a */ /* 0x004fe80000000000 */
.L_x_119:
[----:B------:R-:W-:Y:S05]  /*6e80*/  BSYNC.RECONVERGENT B0 ;  /* 0x0000000000007941 */ /* 0x000fea0003800200 */
.L_x_118:
[----:B------:R-:W-:Y:S01]  /*6e90*/  BAR.SYNC.DEFER_BLOCKING 0x1, 0x80 ;  /* 0x0042000000007b1d */ /* 0x000fe20000010000 */
[----:B------:R-:W-:Y:S01]  /*6ea0*/  ISETP.NE.AND P1, PT, R78, RZ, PT ;  /* 0x000000ff4e00720c */ /* 0x000fe20003f25270 */
[----:B------:R-:W-:Y:S01]  /*6eb0*/  UISETP.NE.AND UP0, UPT, UR49, URZ, UPT ;  /* 0x000000ff3100728c */ /* 0x000fe2000bf05270 */
[----:B------:R-:W-:Y:S11]  /*6ec0*/  LEA R3, R38, UR48, 0x3 ;  /* 0x0000003026037c11 */ /* 0x000ff6000f8e18ff */
[----:B------:R-:W-:Y:S01]  /*6ed0*/  @P1 SHF.L.U32 R2, R71, 0x1f, RZ ;  /* 0x0000001f47021819 */ /* 0x000fe200000006ff */
[----:B------:R-:W-:Y:S06]  /*6ee0*/  BRA.U !UP0, `(.L_x_120) ;  /* 0x0000000108247547 */ /* 0x000fec000b800000 */
[----:B------:R-:W-:Y:S01]  /*6ef0*/  IMAD.U32 R5, RZ, RZ, UR51 ;  /* 0x00000033ff057e24 */ /* 0x000fe2000f8e00ff */
[----:B------:R-:W-:Y:S01]  /*6f00*/  MOV R0, UR37 ;  /* 0x0000002500007c02 */ /* 0x000fe20008000f00 */
[----:B------:R-:W-:Y:S03]  /*6f10*/  UIADD3 UR51, UPT, UPT, UR51, 0x1, URZ ;  /* 0x0000000133337890 */ /* 0x000fe6000fffe0ff */
[----:B------:R-:W-:Y:S01]  /*6f20*/  @P1 LEA R5, R5, UR48, 0x3 ;  /* 0x0000003005051c11 */ /* 0x000fe2000f8e18ff */
[----:B------:R-:W-:Y:S04]  /*6f30*/  UISETP.NE.AND UP0, UPT, UR51, 0x4, UPT ;  /* 0x000000043300788c */ /* 0x000fe8000bf05270 */
[----:B------:R-:W-:Y:S01]  /*6f40*/  @P1 VIADD R5, R5, 0x80 ;  /* 0x0000008005051836 */ /* 0x000fe20000000000 */
[----:B------:R-:W-:Y:S04]  /*6f50*/  USEL UR51, UR51, URZ, UP0 ;  /* 0x000000ff33337287 */ /* 0x000fe80008000000 */
[----:B------:R-:W-:Y:S04]  /*6f60*/  @P1 PRMT R0, R0, 0x654, R5 ;  /* 0x0000065400001816 */ /* 0x000fe80000000005 */
[----:B------:R2:W-:Y:S04]  /*6f70*/  @P1 SYNCS.ARRIVE.TRANS64.RED.A1T0 RZ, [R0+URZ], RZ ;  /* 0x000000ff00ff19a7 */ /* 0x0005e800081004ff */
.L_x_120:
[----:B------:R-:W3:Y:S01]  /*6f80*/  @P1 SYNCS.PHASECHK.TRANS64.TRYWAIT P0, [R3+URZ+0x60], R2 ;  /* 0x00006002030015a7 */ /* 0x000ee200080011ff */
[----:B------:R-:W-:Y:S01]  /*6f90*/  BSSY B1, `(.L_x_121) ;  /* 0x0000012000017945 */ /* 0x000fe20003800000 */
[----:B---3--:R-:W-:Y:S03]  /*6fa0*/  @P1 SEL R39, RZ, 0x1, !P0 ;  /* 0x00000001ff271807 */ /* 0x008fe60004000000 */
[----:B------:R-:W-:Y:S05]  /*6fb0*/  @!P1 BRA `(.L_x_122) ;  /* 0x00000000003c9947 */ /* 0x000fea0003800000 */
[----:B------:R-:W-:Y:S01]  /*6fc0*/  ISETP.NE.AND P1, PT, R80, RZ, PT ;  /* 0x000000ff5000720c */ /* 0x000fe20003f25270 */
[----:B------:R-:W-:Y:S01]  /*6fd0*/  BSSY B0, `(.L_x_123) ;  /* 0x0000009000007945 */ /* 0x000fe20003800000 */
[----:B------:R-:W-:Y:S11]  /*6fe0*/  ISETP.NE.AND P0, PT, R39, RZ, PT ;  /* 0x000000ff2700720c */ /* 0x000ff60003f05270 */
[----:B------:R-:W-:Y:S05]  /*6ff0*/  @P1 IMAD R4, R38, 0x1000, R77 ;  /* 0x0000100026041824 */ /* 0x000fea00078e024d */
[----:B------:R-:W-:Y:S05]  /*7000*/  @P1 IADD3 R2, PT, PT, R4, UR48, RZ ;  /* 0x0000003004021c10 */ /* 0x000fea000fffe0ff */
[----:B------:R-:W-:Y:S01]  /*7010*/  @P1 IMAD.IADD R2, R81, 0x1, R2 ;  /* 0x0000000151021824 */ /* 0x000fe200078e0202 */
[----:B------:R-:W-:Y:S06]  /*7020*/  @P0 BRA `(.L_x_124) ;  /* 0x00000000000c0947 */ /* 0x000fec0003800000 */
[----:B--2---:R-:W-:Y:S04]  /*7030*/  SHF.L.U32 R0, R71, 0x1f, RZ ;  /* 0x0000001f47007819 */ /* 0x004fe800000006ff */
[----:B------:R-:W2:Y:S02]  /*7040*/  SYNCS.PHASECHK.TRANS64.TRYWAIT P0, [R3+URZ+0x60], R0 ;  /* 0x00006000030075a7 */ /* 0x000ea400080011ff */
[----:B--2---:R-:W-:Y:S05]  /*7050*/  @!P0 BRA `(.L_x_125) ;  /* 0x00000028003c8947 */ /* 0x004fea0003800000 */
.L_x_124:
[----:B------:R-:W-:Y:S05]  /*7060*/  BSYNC B0 ;  /* 0x0000000000007941 */ /* 0x000fea0003800000 */
.L_x_123:
[----:B------:R-:W-:Y:S02]  /*7070*/  ISETP.NE.AND P0, PT, R80, RZ, PT ;  /* 0x000000ff5000720c */ /* 0x000fe40003f05270 */
[----:B------:R-:W-:Y:S11]  /*7080*/  IADD3 R38, PT, PT, R38, 0x1, RZ ;  /* 0x0000000126267810 */ /* 0x000ff60007ffe0ff */
[----:B------:R3:W4:Y:S04]  /*7090*/  @P0 LDS.128 R40, [R4+UR48+0x200] ;  /* 0x0002003004280984 */ /* 0x0007280008000c00 */
[----:B------:R3:W1:Y:S02]  /*70a0*/  @P0 LDS.128 R48, [R2+0x200] ;  /* 0x0002000002300984 */ /* 0x0006640000000c00 */
.L_x_122:
[----:B------:R-:W-:Y:S05]  /*70b0*/  BSYNC B1 ;  /* 0x0000000000017941 */ /* 0x000fea0003800000 */
.L_x_121:
[----:B--2---:R-:W-:Y:S05]  /*70c0*/  VIADD R3, R34, 0x10 ;  /* 0x0000001022037836 */ /* 0x004fea0000000000 */
[----:B------:R-:W-:Y:S04]  /*70d0*/  SHF.R.U32.HI R3, RZ, 0x15, R3 ;  /* 0x00000015ff037819 */ /* 0x000fe80000011603 */
[----:B------:R-:W-:Y:S11]  /*70e0*/  LOP3.LUT P0, RZ, R3, 0x3, R66, 0x48, !PT ;  /* 0x0000000303ff7812 */ /* 0x000ff60007804842 */
[----:B------:R-:W-:Y:S02]  /*70f0*/  @!UPT UIADD3 URZ, UPT, UPT, URZ, URZ, URZ ;  /* 0x000000fffffff290 */ /* 0x000fe4000fffe0ff */
[----:B------:R-:W-:Y:S05]  /*7100*/  @!P0 BRA `(.L_x_126) ;  /* 0x0000000000408947 */ /* 0x000fea0003800000 */
[----:B------:R-:W2:Y:S01]  /*7110*/  LDCU.64 UR8, c[0x4][0x70] ;  /* 0x01000e00ff0877ac */ /* 0x000ea20008000a00 */
[----:B------:R-:W-:Y:S01]  /*7120*/  MOV R3, 0x0 ;  /* 0x0000000000037802 */ /* 0x000fe20000000f00 */
[----:B------:R-:W-:Y:S02]  /*7130*/  HFMA2 R12, -RZ, RZ, 0, 5.9604644775390625e-08 ;  /* 0x00000001ff0c7431 */ /* 0x000fe400000001ff */
[----:B------:R-:W-:Y:S02]  /*7140*/  IMAD.MOV.U32 R8, RZ, RZ, 0x192 ;  /* 0x00000192ff087424 */ /* 0x000fe400078e00ff */
[----:B------:R-:W-:Y:S01]  /*7150*/  IMAD.MOV.U32 R13, RZ, RZ, RZ ;  /* 0x000000ffff0d7224 */ /* 0x000fe200078e00ff */
[----:B------:R-:W5:Y:S01]  /*7160*/  LDCU.64 UR6, c[0x4][0x78] ;  /* 0x01000f00ff0677ac */ /* 0x000f620008000a00 */
[----:B---3--:R-:W3:Y:S01]  /*7170*/  LDC.64 R2, c[0x4][R3] ;  /* 0x0100000003027b82 */ /* 0x008ee20000000a00 */
[----:B------:R-:W4:Y:S01]  /*7180*/  LDCU.64 UR4, c[0x4][0x10] ;  /* 0x01000200ff0477ac */ /* 0x000f220008000a00 */
[----:B--2---:R-:W-:Y:S01]  /*7190*/  MOV R5, UR9 ;  /* 0x0000000900057c02 */ /* 0x004fe20008000f00 */
[----:B------:R-:W-:Y:S01]  /*71a0*/  IMAD.U32 R4, RZ, RZ, UR8 ;  /* 0x00000008ff047e24 */ /* 0x000fe2000f8e00ff */
[----:B-----5:R-:W-:Y:S01]  /*71b0*/  MOV R7, UR7 ;  /* 0x0000000700077c02 */ /* 0x020fe20008000f00 */
[----:B------:R-:W-:Y:S01]  /*71c0*/  IMAD.U32 R6, RZ, RZ, UR6 ;  /* 0x00000006ff067e24 */ /* 0x000fe2000f8e00ff */
[----:B----4-:R-:W-:Y:S01]  /*71d0*/  MOV R11, UR5 ;  /* 0x00000005000b7c02 */ /* 0x010fe20008000f00 */
[----:B------:R-:W-:Y:S02]  /*71e0*/  IMAD.U32 R10, RZ, RZ, UR4 ;  /* 0x00000004ff0a7e24 */ /* 0x000fe4000f8e00ff */
[----:B------:R-:W-:Y:S07]  /*71f0*/  LEPC R20, `(.L_x_126) ;  /* 0x000000001014794e */ /* 0x000fee0000000000 */
[----:B-1-3--:R-:W-:Y:S05]  /*7200*/  CALL.ABS.NOINC R2 ;  /* 0x0000000002007343 */ /* 0x00afea0003c00000 */
.L_x_126:
[----:B------:R-:W-:Y:S01]  /*7210*/  ISETP.NE.AND P6, PT, R78, RZ, PT ;  /* 0x000000ff4e00720c */ /* 0x000fe20003fc5270 */
[----:B------:R-:W-:Y:S05]  /*7220*/  WARPSYNC.ALL ;  /* 0x0000000000007948 */ /* 0x000fea0003800000 */
[----:B------:R-:W-:Y:S01]  /*7230*/  R2UR UR4, R34 ;  /* 0x00000000220472ca */ /* 0x000fe200000e0000 */
[--C-:B----4-:R-:W-:Y:S01]  /*7240*/  HADD2.F32 R20, -RZ, R40.reuse.H0_H0 ;  /* 0x20000028ff147230 */ /* 0x110fe20000004100 */
[----:B------:R-:W-:Y:S01]  /*7250*/  ISETP.NE.AND P0, PT, R72, RZ, PT ;  /* 0x000000ff4800720c */ /* 0x000fe20003f05270 */
[----:B------:R-:W-:Y:S01]  /*7260*/  HADD2.F32 R21, -RZ, R40.H1_H1 ;  /* 0x30000028ff157230 */ /* 0x000fe20000004100 */
[----:B------:R-:W-:Y:S01]  /*7270*/  MOV R82, UR51 ;  /* 0x0000003300527c02 */ /* 0x000fe20008000f00 */
[--C-:B------:R-:W-:Y:S01]  /*7280*/  HADD2.F32 R36, -RZ, R41.reuse.H1_H1 ;  /* 0x30000029ff247230 */ /* 0x100fe20000004100 */
[----:B------:R-:W-:Y:S01]  /*7290*/  MOV R83, UR37 ;  /* 0x0000002500537c02 */ /* 0x000fe20008000f00 */
[----:B-1----:R-:W-:Y:S01]  /*72a0*/  HADD2.F32 R37, -RZ, R48.H0_H0 ;  /* 0x20000030ff257230 */ /* 0x002fe20000004100 */
[----:B------:R-:W-:Y:S01]  /*72b0*/  @P6 LEA R82, R82, UR48, 0x3 ;  /* 0x0000003052526c11 */ /* 0x000fe2000f8e18ff */
[----:B------:R-:W-:Y:S01]  /*72c0*/  BSSY.RECONVERGENT B0, `(.L_x_127) ;  /* 0x0000052000007945 */ /* 0x000fe20003800200 */
[----:B------:R-:W-:Y:S02]  /*72d0*/  @P6 SHF.L.U32 R88, R71, 0x1f, RZ ;  /* 0x0000001f47586819 */ /* 0x000fe400000006ff */
[----:B------:R-:W-:Y:S01]  /*72e0*/  @P6 IADD3 R82, PT, PT, R82, 0x80, RZ ;  /* 0x0000008052526810 */ /* 0x000fe20007ffe0ff */
[----:B---3--:R-:W1:Y:S03]  /*72f0*/  LDTM.x16 R4, tmem[UR4+0x10] ;  /* 0x00001004000479ee */ /* 0x008e660008240000 */
[----:B------:R-:W-:Y:S02]  /*7300*/  @P6 PRMT R82, R83, 0x654, R82 ;  /* 0x0000065453526816 */ /* 0x000fe40000000052 */
[----:B------:R-:W-:Y:S01]  /*7310*/  LEA R83, R38, UR48, 0x3 ;  /* 0x0000003026537c11 */ /* 0x000fe2000f8e18ff */
[C---:B-1----:R-:W-:Y:S01]  /*7320*/  FMUL R0, R32.reuse, R4 ;  /* 0x0000000420007220 */ /* 0x042fe20000400000 */
[C---:B------:R-:W-:Y:S01]  /*7330*/  FMUL R2, R32.reuse, R5 ;  /* 0x0000000520027220 */ /* 0x040fe20000400000 */
[C---:B------:R-:W-:Y:S01]  /*7340*/  FMUL R3, R32.reuse, R6 ;  /* 0x0000000620037220 */ /* 0x040fe20000400000 */
[C---:B------:R-:W-:Y:S01]  /*7350*/  FMUL R7, R32.reuse, R7 ;  /* 0x0000000720077220 */ /* 0x040fe20000400000 */
[C---:B------:R-:W-:Y:S01]  /*7360*/  FFMA R0, R35.reuse, R20, R0 ;  /* 0x0000001423007223 */ /* 0x040fe20000000000 */
[----:B------:R-:W-:Y:S02]  /*7370*/  HADD2.F32 R20, -RZ, R41.H0_H0 ;  /* 0x20000029ff147230 */ /* 0x000fe40000004100 */
[C---:B------:R-:W-:Y:S01]  /*7380*/  FFMA R2, R35.reuse, R21, R2 ;  /* 0x0000001523027223 */ /* 0x040fe20000000002 */
[C---:B------:R-:W-:Y:S01]  /*7390*/  FMUL R4, R32.reuse, R8 ;  /* 0x0000000820047220 */ /* 0x040fe20000400000 */
[C---:B------:R-:W-:Y:S01]  /*73a0*/  FMUL R5, R32.reuse, R9 ;  /* 0x0000000920057220 */ /* 0x040fe20000400000 */
[--C-:B------:R-:W-:Y:S02]  /*73b0*/  HADD2.F32 R21, -RZ, R43.reuse.H0_H0 ;  /* 0x2000002bff157230 */ /* 0x100fe40000004100 */
[C---:B------:R-:W-:Y:S01]  /*73c0*/  FFMA R3, R35.reuse, R20, R3 ;  /* 0x0000001423037223 */ /* 0x040fe20000000003 */
[--C-:B------:R-:W-:Y:S02]  /*73d0*/  HADD2.F32 R20, -RZ, R42.reuse.H0_H0 ;  /* 0x2000002aff147230 */ /* 0x100fe40000004100 */
[C---:B------:R-:W-:Y:S01]  /*73e0*/  FFMA R7, R35.reuse, R36, R7 ;  /* 0x0000002423077223 */ /* 0x040fe20000000007 */
[C---:B------:R-:W-:Y:S01]  /*73f0*/  FMUL R6, R32.reuse, R10 ;  /* 0x0000000a20067220 */ /* 0x040fe20000400000 */
[----:B------:R-:W-:Y:S02]  /*7400*/  HADD2.F32 R36, -RZ, R43.H1_H1 ;  /* 0x3000002bff247230 */ /* 0x000fe40000004100 */
[C---:B------:R-:W-:Y:S01]  /*7410*/  FMUL R11, R32.reuse, R11 ;  /* 0x0000000b200b7220 */ /* 0x040fe20000400000 */
[C---:B------:R-:W-:Y:S01]  /*7420*/  FFMA R4, R35.reuse, R20, R4 ;  /* 0x0000001423047223 */ /* 0x040fe20000000004 */
[----:B------:R-:W-:Y:S02]  /*7430*/  HADD2.F32 R20, -RZ, R42.H1_H1 ;  /* 0x3000002aff147230 */ /* 0x000fe40000004100 */
[C---:B------:R-:W-:Y:S01]  /*7440*/  FMUL R8, R32.reuse, R12 ;  /* 0x0000000c20087220 */ /* 0x040fe20000400000 */
[C---:B------:R-:W-:Y:S01]  /*7450*/  FMUL R9, R32.reuse, R13 ;  /* 0x0000000d20097220 */ /* 0x040fe20000400000 */
[C---:B------:R-:W-:Y:S01]  /*7460*/  FMUL R10, R32.reuse, R14 ;  /* 0x0000000e200a7220 */ /* 0x040fe20000400000 */
[C---:B------:R-:W-:Y:S01]  /*7470*/  FMUL R15, R32.reuse, R15 ;  /* 0x0000000f200f7220 */ /* 0x040fe20000400000 */
[C---:B------:R-:W-:Y:S01]  /*7480*/  FFMA R5, R35.reuse, R20, R5 ;  /* 0x0000001423057223 */ /* 0x040fe20000000005 */
[----:B------:R-:W-:Y:S02]  /*7490*/  HADD2.F32 R20, -RZ, R48.H1_H1 ;  /* 0x30000030ff147230 */ /* 0x000fe40000004100 */
[C---:B------:R-:W-:Y:S01]  /*74a0*/  FFMA R6, R35.reuse, R21, R6 ;  /* 0x0000001523067223 */ /* 0x040fe20000000006 */
[C---:B------:R-:W-:Y:S01]  /*74b0*/  FFMA R11, R35.reuse, R36, R11 ;  /* 0x00000024230b7223 */ /* 0x040fe2000000000b */
[C---:B------:R-:W-:Y:S01]  /*74c0*/  FFMA R8, R35.reuse, R37, R8 ;  /* 0x0000002523087223 */ /* 0x040fe20000000008 */
[--C-:B------:R-:W-:Y:S02]  /*74d0*/  HADD2.F32 R21, -RZ, R49.reuse.H0_H0 ;  /* 0x20000031ff157230 */ /* 0x100fe40000004100 */
[C---:B------:R-:W-:Y:S01]  /*74e0*/  FFMA R9, R35.reuse, R20, R9 ;  /* 0x0000001423097223 */ /* 0x040fe20000000009 */
[----:B------:R-:W-:Y:S02]  /*74f0*/  HADD2.F32 R20, -RZ, R49.H1_H1 ;  /* 0x30000031ff147230 */ /* 0x000fe40000004100 */
[C---:B------:R-:W-:Y:S01]  /*7500*/  FMUL R12, R32.reuse, R16 ;  /* 0x00000010200c7220 */ /* 0x040fe20000400000 */
[C---:B------:R-:W-:Y:S01]  /*7510*/  FMUL R13, R32.reuse, R17 ;  /* 0x00000011200d7220 */ /* 0x040fe20000400000 */
[C---:B------:R-:W-:Y:S01]  /*7520*/  FFMA R10, R35.reuse, R21, R10 ;  /* 0x00000015230a7223 */ /* 0x040fe2000000000a */
[--C-:B------:R-:W-:Y:S02]  /*7530*/  HADD2.F32 R21, -RZ, R50.reuse.H0_H0 ;  /* 0x20000032ff157230 */ /* 0x100fe40000004100 */
[C---:B------:R-:W-:Y:S01]  /*7540*/  FFMA R15, R35.reuse, R20, R15 ;  /* 0x00000014230f7223 */ /* 0x040fe2000000000f */
[----:B------:R-:W-:Y:S02]  /*7550*/  HADD2.F32 R20, -RZ, R50.H1_H1 ;  /* 0x30000032ff147230 */ /* 0x000fe40000004100 */
[C---:B------:R-:W-:Y:S01]  /*7560*/  FMUL R14, R32.reuse, R18 ;  /* 0x00000012200e7220 */ /* 0x040fe20000400000 */
[--C-:B------:R-:W-:Y:S02]  /*7570*/  HADD2.F32 R37, -RZ, R51.reuse.H0_H0 ;  /* 0x20000033ff257230 */ /* 0x100fe40000004100 */
[----:B------:R-:W-:Y:S01]  /*7580*/  FMUL R19, R32, R19 ;  /* 0x0000001320137220 */ /* 0x000fe20000400000 */
[----:B------:R-:W-:Y:S01]  /*7590*/  HADD2.F32 R36, -RZ, R51.H1_H1 ;  /* 0x30000033ff247230 */ /* 0x000fe20000004100 */
        /* <DEDUP_REMOVED lines=22> */
[----:B------:R-:W-:Y:S02]  /*7700*/  UIADD3 UR12, UP0, UPT, UR52, 0x680, URZ ;  /* 0x00000680340c7890 */ /* 0x000fe4000ff1e0ff */
[----:B------:R-:W-:Y:S02]  /*7710*/  UIADD3 UR9, UPT, UPT, UR41, 0x10, URZ ;  /* 0x0000001029097890 */ /* 0x000fe4000fffe0ff */
[----:B------:R-:W-:Y:S02]  /*7720*/  UIADD3 UR8, UPT, UPT, UR48, 0x1200, URZ ;  /* 0x0000120030087890 */ /* 0x000fe4000fffe0ff */
[----:B------:R-:W-:Y:S01]  /*7730*/  UIADD3.X UR13, UPT, UPT, URZ, UR53, URZ, UP0, !UPT ;  /* 0x00000035ff0d7290 */ /* 0x000fe200087fe4ff */
[----:B------:R-:W-:Y:S01]  /*7740*/  UMOV UR10, UR42 ;  /* 0x0000002a000a7c82 */ /* 0x000fe20008000000 */
[----:B------:R-:W-:Y:S01]  /*7750*/  UMOV UR11, UR36 ;  /* 0x00000024000b7c82 */ /* 0x000fe20008000000 */
[----:B------:R-:W-:Y:S02]  /*7760*/  UIADD3 UR5, UPT, UPT, UR41, 0x50, URZ ;  /* 0x0000005029057890 */ /* 0x000fe4000fffe0ff */
[----:B------:R-:W-:Y:S01]  /*7770*/  UIADD3 UR4, UPT, UPT, UR48, 0x1a00, URZ ;  /* 0x00001a0030047890 */ /* 0x000fe2000fffe0ff */
[----:B------:R-:W-:Y:S03]  /*7780*/  UMOV UR6, UR42 ;  /* 0x0000002a00067c82 */ /* 0x000fe60008000000 */
[----:B------:R2:W-:Y:S01]  /*7790*/  UTMASTG.3D [UR8], [UR12] ;  /* 0x000000080c0073b5 */ /* 0x0005e20008010000 */
[----:B------:R-:W-:Y:S04]  /*77a0*/  UMOV UR7, UR36 ;  /* 0x0000002400077c82 */ /* 0x000fe80008000000 */
[----:B------:R2:W-:Y:S01]  /*77b0*/  UTMASTG.3D [UR4], [UR12] ;  /* 0x000000040c0073b5 */ /* 0x0005e20008010000 */
[----:B------:R0:W-:Y:S01]  /*77c0*/  UTMACMDFLUSH ;  /* 0x00000000000079b7 */ /* 0x0001e20000000000 */
[----:B--2---:R-:W-:Y:S04]  /*77d0*/  DEPBAR.LE SB0, 0x1 ;  /* 0x000080400000791a */ /* 0x004fe80000000000 */
.L_x_128:
[----:B------:R-:W-:Y:S05]  /*77e0*/  BSYNC.RECONVERGENT B0 ;  /* 0x0000000000007941 */ /* 0x000fea0003800200 */
.L_x_127:
[----:B------:R-:W-:Y:S01]  /*77f0*/  BAR.SYNC.DEFER_BLOCKING 0x1, 0x80 ;  /* 0x0042000000007b1d */ /* 0x000fe20000010000 */
[----:B------:R-:W-:Y:S04]  /*7800*/  UIADD3 UR40, UPT, UPT, UR51, 0x1, URZ ;  /* 0x0000000133287890 */ /* 0x000fe8000fffe0ff */
[----:B------:R-:W-:Y:S04]  /*7810*/  UISETP.NE.AND UP0, UPT, UR40, 0x4, UPT ;  /* 0x000000042800788c */ /* 0x000fe8000bf05270 */
[----:B------:R-:W-:Y:S01]  /*7820*/  USEL UR40, UR40, URZ, UP0 ;  /* 0x000000ff28287287 */ /* 0x000fe20008000000 */
[----:B------:R2:W-:Y:S01]  /*7830*/  @P6 SYNCS.ARRIVE.TRANS64.RED.A1T0 RZ, [R82+URZ], RZ ;  /* 0x000000ff52ff69a7 */ /* 0x0005e200081004ff */
[----:B------:R-:W-:Y:S01]  /*7840*/  BSSY B1, `(.L_x_129) ;  /* 0x0000013000017945 */ /* 0x000fe20003800000 */
[----:B------:R-:W3:Y:S02]  /*7850*/  @P6 SYNCS.PHASECHK.TRANS64.TRYWAIT P0, [R83+URZ+0x60], R88 ;  /* 0x00006058530065a7 */ /* 0x000ee400080011ff */
[----:B---3--:R-:W-:Y:S01]  /*7860*/  @P6 SEL R39, RZ, 0x1, !P0 ;  /* 0x00000001ff276807 */ /* 0x008fe20004000000 */
[----:B--2---:R-:W-:Y:S06]  /*7870*/  @!P6 BRA `(.L_x_130) ;  /* 0x00000000003ce947 */ /* 0x004fec0003800000 */
[----:B------:R-:W-:Y:S01]  /*7880*/  ISETP.NE.AND P1, PT, R80, RZ, PT ;  /* 0x000000ff5000720c */ /* 0x000fe20003f25270 */
[----:B------:R-:W-:Y:S01]  /*7890*/  BSSY B0, `(.L_x_131) ;  /* 0x0000009000007945 */ /* 0x000fe20003800000 */
[----:B------:R-:W-:Y:S11]  /*78a0*/  ISETP.NE.AND P0, PT, R39, RZ, PT ;  /* 0x000000ff2700720c */ /* 0x000ff60003f05270 */
[----:B------:R-:W-:Y:S05]  /*78b0*/  @P1 IMAD R2, R38, 0x1000, R77 ;  /* 0x0000100026021824 */ /* 0x000fea00078e024d */
[----:B------:R-:W-:Y:S05]  /*78c0*/  @P1 IADD3 R0, PT, PT, R2, UR48, RZ ;  /* 0x0000003002001c10 */ /* 0x000fea000fffe0ff */
[----:B------:R-:W-:Y:S01]  /*78d0*/  @P1 IMAD.IADD R0, R81, 0x1, R0 ;  /* 0x0000000151001824 */ /* 0x000fe200078e0200 */
[----:B------:R-:W-:Y:S06]  /*78e0*/  @P0 BRA `(.L_x_132) ;  /* 0x00000000000c0947 */ /* 0x000fec0003800000 */
[----:B------:R-:W-:Y:S04]  /*78f0*/  SHF.L.U32 R4, R71, 0x1f, RZ ;  /* 0x0000001f47047819 */ /* 0x000fe800000006ff */
[----:B------:R-:W2:Y:S02]  /*7900*/  SYNCS.PHASECHK.TRANS64.TRYWAIT P0, [R83+URZ+0x60], R4 ;  /* 0x00006004530075a7 */ /* 0x000ea400080011ff */
[----:B--2---:R-:W-:Y:S05]  /*7910*/  @!P0 BRA `(.L_x_133) ;  /* 0x0000002000208947 */ /* 0x004fea0003800000 */
.L_x_132:
[----:B------:R-:W-:Y:S05]  /*7920*/  BSYNC B0 ;  /* 0x0000000000007941 */ /* 0x000fea0003800000 */
.L_x_131:
[----:B------:R-:W-:Y:S02]  /*7930*/  ISETP.NE.AND P0, PT, R80, RZ, PT ;  /* 0x000000ff5000720c */ /* 0x000fe40003f05270 */
[----:B------:R-:W-:Y:S11]  /*7940*/  IADD3 R38, PT, PT, R38, 0x1, RZ ;  /* 0x0000000126267810 */ /* 0x000ff60007ffe0ff */
[----:B------:R3:W4:Y:S04]  /*7950*/  @P0 LDS.128 R40, [R2+UR48+0x200] ;  /* 0x0002003002280984 */ /* 0x0007280008000c00 */
[----:B------:R3:W1:Y:S02]  /*7960*/  @P0 LDS.128 R48, [R0+0x200] ;  /* 0x0002000000300984 */ /* 0x0006640000000c00 */
.L_x_130:
[----:B------:R-:W-:Y:S05]  /*7970*/  BSYNC B1 ;  /* 0x0000000000017941 */ /* 0x000fea0003800000 */
.L_x_129:
[----:B------:R-:W-:Y:S05]  /*7980*/  VIADD R3, R34, 0x20 ;  /* 0x0000002022037836 */ /* 0x000fea0000000000 */
[----:B------:R-:W-:Y:S04]  /*7990*/  SHF.R.U32.HI R3, RZ, 0x15, R3 ;  /* 0x00000015ff037819 */ /* 0x000fe80000011603 */
[----:B------:R-:W-:Y:S11]  /*79a0*/  LOP3.LUT P0, RZ, R3, 0x3, R66, 0x48, !PT ;  /* 0x0000000303ff7812 */ /* 0x000ff60007804842 */
[----:B------:R-:W-:Y:S02]  /*79b0*/  @!UPT UIADD3 URZ, UPT, UPT, URZ, URZ, URZ ;  /* 0x000000fffffff290 */ /* 0x000fe4000fffe0ff */
[----:B------:R-:W-:Y:S05]  /*79c0*/  @!P0 BRA `(.L_x_134) ;  /* 0x0000000000408947 */ /* 0x000fea0003800000 */
[----:B------:R-:W5:Y:S01]  /*79d0*/  LDCU.64 UR8, c[0x4][0x70] ;  /* 0x01000e00ff0877ac */ /* 0x000f620008000a00 */
[----:B------:R-:W-:Y:S01]  /*79e0*/  MOV R3, 0x0 ;  /* 0x0000000000037802 */ /* 0x000fe20000000f00 */
[----:B------:R-:W-:Y:S02]  /*79f0*/  HFMA2 R12, -RZ, RZ, 0, 5.9604644775390625e-08 ;  /* 0x00000001ff0c7431 */ /* 0x000fe400000001ff */
[----:B------:R-:W-:Y:S02]  /*7a00*/  IMAD.MOV.U32 R8, RZ, RZ, 0x192 ;  /* 0x00000192ff087424 */ /* 0x000fe400078e00ff */
[----:B------:R-:W-:Y:S01]  /*7a10*/  IMAD.MOV.U32 R13, RZ, RZ, RZ ;  /* 0x000000ffff0d7224 */ /* 0x000fe200078e00ff */
[----:B------:R-:W4:Y:S01]  /*7a20*/  LDCU.64 UR6, c[0x4][0x78] ;  /* 0x01000f00ff0677ac */ /* 0x000f220008000a00 */
[----:B---3--:R-:W3:Y:S01]  /*7a30*/  LDC.64 R2, c[0x4][R3] ;  /* 0x0100000003027b82 */ /* 0x008ee20000000a00 */
[----:B------:R-:W1:Y:S01]  /*7a40*/  LDCU.64 UR4, c[0x4][0x10] ;  /* 0x01000200ff0477ac */ /* 0x000e620008000a00 */
[----:B-----5:R-:W-:Y:S01]  /*7a50*/  MOV R5, UR9 ;  /* 0x0000000900057c02 */ /* 0x020fe20008000f00 */
[----:B--2---:R-:W-:Y:S01]  /*7a60*/  IMAD.U32 R4, RZ, RZ, UR8 ;  /* 0x00000008ff047e24 */ /* 0x004fe2000f8e00ff */
[----:B----4-:R-:W-:Y:S01]  /*7a70*/  MOV R7, UR7 ;  /* 0x0000000700077c02 */ /* 0x010fe20008000f00 */
[----:B------:R-:W-:Y:S01]  /*7a80*/  IMAD.U32 R6, RZ, RZ, UR6 ;  /* 0x00000006ff067e24 */ /* 0x000fe2000f8e00ff */
[----:B-1----:R-:W-:Y:S01]  /*7a90*/  MOV R11, UR5 ;  /* 0x00000005000b7c02 */ /* 0x002fe20008000f00 */
[----:B------:R-:W-:Y:S02]  /*7aa0*/  IMAD.U32 R10, RZ, RZ, UR4 ;  /* 0x00000004ff0a7e24 */ /* 0x000fe4000f8e00ff */
[----:B------:R-:W-:Y:S07]  /*7ab0*/  LEPC R20, `(.L_x_134) ;  /* 0x000000001014794e */ /* 0x000fee0000000000 */
[----:B---3--:R-:W-:Y:S05]  /*7ac0*/  CALL.ABS.NOINC R2 ;  /* 0x0000000002007343 */ /* 0x008fea0003c00000 */
.L_x_134:
        /* <DEDUP_REMOVED lines=8> */
[----:B--2---:R-:W-:Y:S01]  /*7b50*/  MOV R83, UR37 ;  /* 0x0000002500537c02 */ /* 0x004fe20008000f00 */
[----:B-1----:R-:W-:Y:S01]  /*7b60*/  HADD2.F32 R37, -RZ, R48.H0_H0 ;  /* 0x20000030ff257230 */ /* 0x002fe20000004100 */
[----:B------:R-:W-:Y:S01]  /*7b70*/  @P6 LEA R82, R82, UR48, 0x3 ;  /* 0x0000003052526c11 */ /* 0x000fe2000f8e18ff */
[----:B------:R-:W-:Y:S01]  /*7b80*/  BSSY.RECONVERGENT B0, `(.L_x_135) ;  /* 0x0000052000007945 */ /* 0x000fe20003800200 */
[----:B------:R-:W-:Y:S02]  /*7b90*/  LEA R88, R38, UR48, 0x3 ;  /* 0x0000003026587c11 */ /* 0x000fe4000f8e18ff */
[----:B------:R-:W-:Y:S01]  /*7ba0*/  @P6 IADD3 R82, PT, PT, R82, 0x80, RZ ;  /* 0x0000008052526810 */ /* 0x000fe20007ffe0ff */
[----:B------:R-:W3:Y:S03]  /*7bb0*/  LDTM.x16 R4, tmem[UR4+0x20] ;  /* 0x00002004000479ee */ /* 0x000ee60008240000 */
[----:B------:R-:W-:Y:S02]  /*7bc0*/  @P6 PRMT R82, R83, 0x654, R82 ;  /* 0x0000065453526816 */ /* 0x000fe40000000052 */
[----:B------:R-:W-:Y:S01]  /*7bd0*/  @P6 SHF.L.U32 R83, R71, 0x1f, RZ ;  /* 0x0000001f47536819 */ /* 0x000fe200000006ff */
[C---:B---3--:R-:W-:Y:S01]  /*7be0*/  FMUL R0, R32.reuse, R4 ;  /* 0x0000000420007220 */ /* 0x048fe20000400000 */
        /* <DEDUP_REMOVED lines=75> */
.L_x_136:
[----:B------:R-:W-:Y:S05]  /*80a0*/  BSYNC.RECONVERGENT B0 ;  /* 0x0000000000007941 */ /* 0x000fea0003800200 */
.L_x_135:
        /* <DEDUP_REMOVED lines=19> */
.L_x_140:
[----:B------:R-:W-:Y:S05]  /*81e0*/  BSYNC B0 ;  /* 0x0000000000007941 */ /* 0x000fea0003800000 */
.L_x_139:
[----:B------:R-:W-:Y:S11]  /*81f0*/  ISETP.NE.AND P0, PT, R80, RZ, PT ;  /* 0x000000ff5000720c */ /* 0x000ff60003f05270 */
[----:B------:R-:W-:Y:S02]  /*8200*/  @!UPT UIADD3 URZ, UPT, UPT, URZ, URZ, URZ ;  /* 0x000000fffffff290 */ /* 0x000fe4000fffe0ff */
[----:B------:R3:W4:Y:S04]  /*8210*/  @P0 LDS.128 R40, [R38+UR48+0x200] ;  /* 0x0002003026280984 */ /* 0x0007280008000c00 */
[----:B------:R3:W1:Y:S02]  /*8220*/  @P0 LDS.128 R48, [R81+0x200] ;  /* 0x0002000051300984 */ /* 0x0006640000000c00 */
.L_x_138:
[----:B------:R-:W-:Y:S05]  /*8230*/  BSYNC B1 ;  /* 0x0000000000017941 */ /* 0x000fea0003800000 */
.L_x_137:
        /* <DEDUP_REMOVED lines=11> */
[----:B------:R-:W1:Y:S01]  /*82f0*/  LDC.64 R2, c[0x4][R3] ;  /* 0x0100000003027b82 */ /* 0x000e620000000a00 */
[----:B------:R-:W3:Y:S01]  /*8300*/  LDCU.64 UR4, c[0x4][0x10] ;  /* 0x01000200ff0477ac */ /* 0x000ee20008000a00 */
[----:B--2---:R-:W-:Y:S01]  /*8310*/  MOV R5, UR9 ;  /* 0x0000000900057c02 */ /* 0x004fe20008000f00 */
[----:B------:R-:W-:Y:S01]  /*8320*/  IMAD.U32 R4, RZ, RZ, UR8 ;  /* 0x00000008ff047e24 */ /* 0x000fe2000f8e00ff */
[----:B-----5:R-:W-:Y:S01]  /*8330*/  MOV R7, UR7 ;  /* 0x0000000700077c02 */ /* 0x020fe20008000f00 */
[----:B------:R-:W-:Y:S01]  /*8340*/  IMAD.U32 R6, RZ, RZ, UR6 ;  /* 0x00000006ff067e24 */ /* 0x000fe2000f8e00ff */
[----:B---3--:R-:W-:Y:S01]  /*8350*/  MOV R11, UR5 ;  /* 0x00000005000b7c02 */ /* 0x008fe20008000f00 */
[----:B------:R-:W-:Y:S02]  /*8360*/  IMAD.U32 R10, RZ, RZ, UR4 ;  /* 0x00000004ff0a7e24 */ /* 0x000fe4000f8e00ff */
[----:B------:R-:W-:Y:S07]  /*8370*/  LEPC R20, `(.L_x_142) ;  /* 0x000000001014794e */ /* 0x000fee0000000000 */
[----:B-1--4-:R-:W-:Y:S05]  /*8380*/  CALL.ABS.NOINC R2 ;  /* 0x0000000002007343 */ /* 0x012fea0003c00000 */
.L_x_142:
[----:B------:R-:W-:Y:S01]  /*8390*/  ISETP.NE.AND P0, PT, R72, RZ, PT ;  /* 0x000000ff4800720c */ /* 0x000fe20003f05270 */
[----:B------:R-:W-:Y:S05]  /*83a0*/  WARPSYNC.ALL ;  /* 0x0000000000007948 */ /* 0x000fea0003800000 */
[----:B------:R-:W-:Y:S01]  /*83b0*/  R2UR UR4, R34 ;  /* 0x00000000220472ca */ /* 0x000fe200000e0000 */
[--C-:B----4-:R-:W-:Y:S01]  /*83c0*/  HADD2.F32 R20, -RZ, R40.reuse.H0_H0 ;  /* 0x20000028ff147230 */ /* 0x110fe20000004100 */
[----:B------:R-:W-:Y:S01]  /*83d0*/  IADD3 R74, PT, PT, R74, 0xf0, RZ ;  /* 0x000000f04a4a7810 */ /* 0x000fe20007ffe0ff */
[----:B------:R-:W-:Y:S01]  /*83e0*/  HADD2.F32 R36, -RZ, R40.H1_H1 ;  /* 0x30000028ff247230 */ /* 0x000fe20000004100 */
[----:B------:R-:W-:Y:S01]  /*83f0*/  BSSY.RECONVERGENT B0, `(.L_x_143) ;  /* 0x0000053000007945 */ /* 0x000fe20003800200 */
[--C-:B------:R-:W-:Y:S01]  /*8400*/  HADD2.F32 R21, -RZ, R41.reuse.H0_H0 ;  /* 0x20000029ff157230 */ /* 0x100fe20000004100 */
[----:B------:R-:W-:Y:S01]  /*8410*/  LOP3.LUT R74, R74, 0xfefffff8, RZ, 0xc0, !PT ;  /* 0xfefffff84a4a7812 */ /* 0x000fe200078ec0ff */
[----:B---3--:R-:W-:Y:S02]  /*8420*/  HADD2.F32 R38, -RZ, R41.H1_H1 ;  /* 0x30000029ff267230 */ /* 0x008fe40000004100 */
[--C-:B------:R-:W-:Y:S02]  /*8430*/  HADD2.F32 R37, -RZ, R42.reuse.H0_H0 ;  /* 0x2000002aff257230 */ /* 0x100fe40000004100 */
[----:B------:R-:W-:Y:S02]  /*8440*/  HADD2.F32 R40, -RZ, R42.H1_H1 ;  /* 0x3000002aff287230 */ /* 0x000fe40000004100 */
[----:B------:R-:W2:Y:S01]  /*8450*/  LDTM.x16 R4, tmem[UR4+0x30] ;  /* 0x00003004000479ee */ /* 0x000ea20008240000 */
[----:B------:R-:W-:Y:S01]  /*8460*/  NOP ;  /* 0x0000000000007918 */ /* 0x000fe20000000000 */
[----:B--2---:R2:W-:Y:S01]  /*8470*/  SYNCS.ARRIVE.TRANS64.RED.A1T0 RZ, [R74+URZ], RZ ;  /* 0x000000ff4aff79a7 */ /* 0x0045e200081004ff */
[--C-:B------:R-:W-:Y:S02]  /*8480*/  HADD2.F32 R39, -RZ, R43.reuse.H0_H0 ;  /* 0x2000002bff277230 */ /* 0x100fe40000004100 */
[----:B------:R-:W-:Y:S02]  /*8490*/  HADD2.F32 R42, -RZ, R43.H1_H1 ;  /* 0x3000002bff2a7230 */ /* 0x000fe40000004100 */
[--C-:B-1----:R-:W-:Y:S02]  /*84a0*/  HADD2.F32 R41, -RZ, R48.reuse.H0_H0 ;  /* 0x20000030ff297230 */ /* 0x102fe40000004100 */
[----:B------:R-:W-:Y:S02]  /*84b0*/  HADD2.F32 R43, -RZ, R48.H1_H1 ;  /* 0x30000030ff2b7230 */ /* 0x000fe40000004100 */
[--C-:B------:R-:W-:Y:S02]  /*84c0*/  HADD2.F32 R44, -RZ, R49.reuse.H0_H0 ;  /* 0x20000031ff2c7230 */ /* 0x100fe40000004100 */
[----:B------:R-:W-:Y:S02]  /*84d0*/  HADD2.F32 R46, -RZ, R49.H1_H1 ;  /* 0x30000031ff2e7230 */ /* 0x000fe40000004100 */
[--C-:B------:R-:W-:Y:S02]  /*84e0*/  HADD2.F32 R45, -RZ, R50.reuse.H0_H0 ;  /* 0x20000032ff2d7230 */ /* 0x100fe40000004100 */
[----:B------:R-:W-:Y:S02]  /*84f0*/  HADD2.F32 R48, -RZ, R50.H1_H1 ;  /* 0x30000032ff307230 */ /* 0x000fe40000004100 */
[--C-:B------:R-:W-:Y:S02]  /*8500*/  HADD2.F32 R47, -RZ, R51.reuse.H0_H0 ;  /* 0x20000033ff2f7230 */ /* 0x100fe40000004100 */
[----:B------:R-:W-:Y:S02]  /*8510*/  HADD2.F32 R50, -RZ, R51.H1_H1 ;  /* 0x30000033ff327230 */ /* 0x000fe40000004100 */
[C---:B------:R-:W-:Y:S01]  /*8520*/  FMUL R4, R32.reuse, R4 ;  /* 0x0000000420047220 */ /* 0x040fe20000400000 */
[C---:B------:R-:W-:Y:S01]  /*8530*/  FMUL R5, R32.reuse, R5 ;  /* 0x0000000520057220 */ /* 0x040fe20000400000 */
[C---:B------:R-:W-:Y:S01]  /*8540*/  FMUL R6, R32.reuse, R6 ;  /* 0x0000000620067220 */ /* 0x040fe20000400000 */
[C---:B------:R-:W-:Y:S01]  /*8550*/  FMUL R7, R32.reuse, R7 ;  /* 0x0000000720077220 */ /* 0x040fe20000400000 */
[C---:B------:R-:W-:Y:S01]  /*8560*/  FFMA R4, R35.reuse, R20, R4 ;  /* 0x0000001423047223 */ /* 0x040fe20000000004 */
        /* <DEDUP_REMOVED lines=21> */
[----:B------:R-:W-:Y:S01]  /*86c0*/  FFMA R15, R35, R46, R15 ;  /* 0x0000002e230f7223 */ /* 0x000fe2000000000f */
        /* <DEDUP_REMOVED lines=20> */
[----:B-1----:R-:W1:Y:S02]  /*8810*/  FENCE.VIEW.ASYNC.S ;  /* 0x00000000000073c6 */ /* 0x002e640000000000 */
[----:B-1----:R-:W-:Y:S06]  /*8820*/  BAR.SYNC.DEFER_BLOCKING 0x1, 0x80 ;  /* 0x0042000000007b1d */ /* 0x002fec0000010000 */
        /* <DEDUP_REMOVED lines=14> */
[----:B-1----:R-:W-:Y:S04]  /*8910*/  DEPBAR.LE SB0, 0x1 ;  /* 0x000080400000791a */ /* 0x002fe80000000000 */
.L_x_144:
[----:B------:R-:W-:Y:S05]  /*8920*/  BSYNC.RECONVERGENT B0 ;  /* 0x0000000000007941 */ /* 0x000fea0003800200 */
.L_x_143:
[----:B------:R-:W-:Y:S01]  /*8930*/  BAR.SYNC.DEFER_BLOCKING 0x1, 0x80 ;  /* 0x0042000000007b1d */ /* 0x000fe20000010000 */
[----:B------:R-:W-:Y:S01]  /*8940*/  UISETP.NE.AND UP0, UPT, UR49, -0x4, UPT ;  /* 0xfffffffc3100788c */ /* 0x000fe2000bf05270 */
[----:B------:R-:W-:Y:S08]  /*8950*/  IADD3 R0, PT, PT, R30, 0x1, RZ ;  /* 0x000000011e007810 */ /* 0x000ff00007ffe0ff */
[----:B------:R-:W-:Y:S05]  /*8960*/  BRA.U !UP0, `(.L_x_145) ;  /* 0x0000000108287547 */ /* 0x000fea000b800000 */
[----:B------:R-:W-:Y:S01]  /*8970*/  ISETP.NE.AND P0, PT, R78, RZ, PT ;  /* 0x000000ff4e00720c */ /* 0x000fe20003f05270 */
[----:B------:R-:W-:Y:S01]  /*8980*/  IMAD.U32 R3, RZ, RZ, UR51 ;  /* 0x00000033ff037e24 */ /* 0x000fe2000f8e00ff */
[----:B------:R-:W-:Y:S01]  /*8990*/  UIADD3 UR51, UPT, UPT, UR51, 0x1, URZ ;  /* 0x0000000133337890 */ /* 0x000fe2000fffe0ff */
[----:B------:R-:W-:Y:S03]  /*89a0*/  IMAD.U32 R2, RZ, RZ, UR37 ;  /* 0x00000025ff027e24 */ /* 0x000fe6000f8e00ff */
[----:B------:R-:W-:Y:S04]  /*89b0*/  UISETP.NE.AND UP0, UPT, UR51, 0x4, UPT ;  /* 0x000000043300788c */ /* 0x000fe8000bf05270 */
[----:B------:R-:W-:Y:S03]  /*89c0*/  USEL UR51, UR51, URZ, UP0 ;  /* 0x000000ff33337287 */ /* 0x000fe60008000000 */
[----:B------:R-:W-:Y:S05]  /*89d0*/  @P0 LEA R3, R3, UR48, 0x3 ;  /* 0x0000003003030c11 */ /* 0x000fea000f8e18ff */
[----:B------:R-:W-:Y:S05]  /*89e0*/  @P0 VIADD R3, R3, 0x80 ;  /* 0x0000008003030836 */ /* 0x000fea0000000000 */
[----:B------:R-:W-:Y:S04]  /*89f0*/  @P0 PRMT R2, R2, 0x654, R3 ;  /* 0x0000065402020816 */ /* 0x000fe80000000003 */
[----:B------:R1:W-:Y:S03]  /*8a00*/  @P0 SYNCS.ARRIVE.TRANS64.RED.A1T0 RZ, [R2+URZ], RZ ;  /* 0x000000ff02ff09a7 */ /* 0x0003e600081004ff */
.L_x_145:
[----:B------:R-:W-:Y:S01]  /*8a10*/  ISETP.NE.AND P2, PT, R73, RZ, PT ;  /* 0x000000ff4900720c */ /* 0x000fe20003f45270 */
[----:B------:R-:W-:Y:S01]  /*8a20*/  UIADD3 UR49, UPT, UPT, UR49, 0x4, URZ ;  /* 0x0000000431317890 */ /* 0x000fe2000fffe0ff */
[----:B------:R-:W-:Y:S01]  /*8a30*/  ISETP.NE.AND P0, PT, R76, 0x2, PT ;  /* 0x000000024c00780c */ /* 0x000fe20003f05270 */
[----:B------:R-:W-:Y:S01]  /*8a40*/  IMAD.IADD R20, R29, 0x1, R58 ;  /* 0x000000011d147824 */ /* 0x000fe200078e023a */
[----:B------:R-:W-:Y:S01]  /*8a50*/  ISETP.NE.AND P1, PT, R0, 0x4, PT ;  /* 0x000000040000780c */ /* 0x000fe20003f25270 */
[----:B------:R-:W-:Y:S01]  /*8a60*/  IMAD.IADD R21, R31, 0x1, R60 ;  /* 0x000000011f157824 */ /* 0x000fe200078e023c */
[----:B-1----:R-:W-:Y:S02]  /*8a70*/  SEL R2, RZ, 0x1, P0 ;  /* 0x00000001ff027807 */ /* 0x002fe40000000000 */
[----:B------:R-:W-:Y:S02]  /*8a80*/  SEL R3, RZ, 0x1, P1 ;  /* 0x00000001ff037807 */ /* 0x000fe40000800000 */
[----:B------:R-:W-:Y:S02]  /*8a90*/  LOP3.LUT R69, R69, R2, RZ, 0x3c, !PT ;  /* 0x0000000245457212 */ /* 0x000fe400078e3cff */
[----:B------:R-:W-:Y:S02]  /*8aa0*/  LOP3.LUT R70, R70, R3, RZ, 0x3c, !PT ;  /* 0x0000000346467212 */ /* 0x000fe400078e3cff */
[----:B------:R-:W-:Y:S02]  /*8ab0*/  @P2 R2UR UR36, R68 ;  /* 0x00000000442422ca */ /* 0x000fe400000e0000 */
[----:B------:R-:W-:Y:S02]  /*8ac0*/  SEL R76, R76, RZ, P0 ;  /* 0x000000ff4c4c7207 */ /* 0x000fe40000000000 */
[----:B------:R-:W-:Y:S01]  /*8ad0*/  SEL R30, R0, RZ, P1 ;  /* 0x000000ff001e7207 */ /* 0x000fe20000800000 */
[----:B------:R-:W-:Y:S10]  /*8ae0*/  @P2 BRA `(.L_x_146) ;  /* 0xffffffcc00d42947 */ /* 0x000ff4000383ffff */
[----:B------:R-:W-:-:S09]  /*8af0*/  UISETP.NE.AND UP0, UPT, UR50, URZ, UPT ;  /* 0x000000ff3200728c */ /* 0x000fd2000bf05270 */
[----:B------:R-:W-:Y:S05]  /*8b00*/  BRA.U !UP0, `(.L_x_147) ;  /* 0x0000000108487547 */ /* 0x000fea000b800000 */
[----:B------:R-:W1:Y:S02]  /*8b10*/  LDCU.64 UR4, c[0x0][0x890] ;  /* 0x00011200ff0477ac */ /* 0x000e640008000a00 */
[----:B-1----:R-:W-:-:S04]  /*8b20*/  UISETP.NE.U32.AND UP0, UPT, UR4, URZ, UPT ;  /* 0x000000ff0400728c */ /* 0x002fc8000bf05070 */
[----:B------:R-:W-:-:S09]  /*8b30*/  UISETP.NE.AND.EX UP0, UPT, UR5, URZ, UPT, UP0 ;  /* 0x000000ff0500728c */ /* 0x000fd2000bf05300 */
[----:B------:R-:W-:Y:S05]  /*8b40*/  BRA.U UP0, `(.L_x_148) ;  /* 0x00000001000c7547 */ /* 0x000fea000b800000 */
[----:B------:R-:W-:-:S13]  /*8b50*/  FSETP.NEU.AND P0, PT, R35, RZ, PT ;  /* 0x000000ff2300720b */ /* 0x000fda0003f0d000 */
[----:B------:R-:W-:Y:S05]  /*8b60*/  @!P0 EXIT ;  /* 0x000000000000894d */ /* 0x000fea0003800000 */
[----:B------:R-:W-:Y:S05]  /*8b70*/  BRA `(.L_x_147) ;  /* 0x00000000002c7947 */ /* 0x000fea0003800000 */
.L_x_148:
[----:B------:R-:W-:Y:S01]  /*8b80*/  ISETP.NE.AND P0, PT, R75, RZ, PT ;  /* 0x000000ff4b00720c */ /* 0x000fe20003f05270 */
[----:B------:R-:W-:-:S12]  /*8b90*/  BSSY.RECONVERGENT B0, `(.L_x_147) ;  /* 0x0000009000007945 */ /* 0x000fd80003800200 */
[----:B------:R-:W-:Y:S05]  /*8ba0*/  @P0 BRA `(.L_x_149) ;  /* 0x0000000000140947 */ /* 0x000fea0003800000 */
[----:B------:R-:W1:Y:S02]  /*8bb0*/  LDCU.64 UR4, c[0x0][0x888] ;  /* 0x00011100ff0477ac */ /* 0x000e640008000a00 */
[----:B-1----:R-:W-:-:S04]  /*8bc0*/  ISETP.NE.U32.AND P0, PT, RZ, UR4, PT ;  /* 0x00000004ff007c0c */ /* 0x002fc8000bf05070 */
[----:B------:R-:W-:-:S13]  /*8bd0*/  ISETP.NE.AND.EX P0, PT, RZ, UR5, PT, P0 ;  /* 0x00000005ff007c0c */ /* 0x000fda000bf05300 */
[----:B------:R-:W-:Y:S05]  /*8be0*/  @!P0 EXIT ;  /* 0x000000000000894d */ /* 0x000fea0003800000 */
[----:B------:R-:W-:Y:S05]  /*8bf0*/  BRA `(.L_x_150) ;  /* 0x0000000000087947 */ /* 0x000fea0003800000 */
.L_x_149:
[----:B------:R-:W-:-:S13]  /*8c00*/  FSETP.NEU.AND P0, PT, R35, RZ, PT ;  /* 0x000000ff2300720b */ /* 0x000fda0003f0d000 */
[----:B------:R-:W-:Y:S05]  /*8c10*/  @!P0 EXIT ;  /* 0x000000000000894d */ /* 0x000fea0003800000 */
.L_x_150:
[----:B------:R-:W-:Y:S05]  /*8c20*/  BSYNC.RECONVERGENT B0 ;  /* 0x0000000000007941 */ /* 0x000fea0003800200 */
.L_x_147:
[----:B------:R-:W-:Y:S01]  /*8c30*/  ULEA UR4, UR51, UR48, 0x3 ;  /* 0x0000003033047291 */ /* 0x000fe2000f8e18ff */
[----:B------:R-:W-:-:S04]  /*8c40*/  DEPBAR.LE SB0, 0x0 ;  /* 0x000080000000791a */ /* 0x000fc80000000000 */
[----:B------:R-:W-:-:S04]  /*8c50*/  UIADD3 UR4, UPT, UPT, UR4, 0x80, URZ ;  /* 0x0000008004047890 */ /* 0x000fc8000fffe0ff */
[----:B------:R-:W-:-:S09]  /*8c60*/  UPRMT UR4, UR37, 0x654, UR4 ;  /* 0x0000065425047896 */ /* 0x000fd20008000004 */
[----:B------:R-:W-:Y:S01]  /*8c70*/  SYNCS.ARRIVE.TRANS64.RED.A1T0 RZ, [UR4], RZ ;  /* 0x000000ffffff79a7 */ /* 0x000fe20008100404 */
[----:B------:R-:W-:Y:S05]  /*8c80*/  EXIT ;  /* 0x000000000000794d */ /* 0x000fea0003800000 */
.L_x_24:
[----:B--2---:R2:W4:Y:S02]  /*8c90*/  SYNCS.PHASECHK.TRANS64.TRYWAIT P0, [R3+URZ+0x120], R2 ;  /* 0x00012002030075a7 */ /* 0x00452400080011ff */
[----:B----4-:R-:W-:Y:S05]  /*8ca0*/  @!P0 NANOSLEEP.SYNCS 0x989680 ;  /* 0x009896800000895d */ /* 0x010fea0003900000 */
[----:B------:R-:W4:Y:S02]  /*8cb0*/  @!P0 SYNCS.PHASECHK.TRANS64 P0, [R3+URZ+0x120], R2 ;  /* 0x00012002030085a7 */ /* 0x000f2400080010ff */
[----:B----4-:R-:W-:Y:S05]  /*8cc0*/  @!P0 BRA `(.L_x_24) ;  /* 0xfffffffc00f08947 */ /* 0x010fea000383ffff */
[----:B------:R-:W-:Y:S05]  /*8cd0*/  BRA `(.L_x_151) ;  /* 0xffffff8800dc7947 */ /* 0x000fea000383ffff */
.L_x_27:
[----:B-1----:R-:W-:-:S07]  /*8ce0*/  MOV R2, UR33 ;  /* 0x0000002100027c02 */ /* 0x002fce0008000f00 */
.L_x_152:
[----:B-1----:R1:W2:Y:S02]  /*8cf0*/  SYNCS.PHASECHK.TRANS64.TRYWAIT P0, [R2+URZ+0x30], R5 ;  /* 0x00003005020075a7 */ /* 0x0022a400080011ff */
[----:B--2---:R-:W-:Y:S05]  /*8d00*/  @!P0 NANOSLEEP.SYNCS 0x989680 ;  /* 0x009896800000895d */ /* 0x004fea0003900000 */
[----:B------:R-:W2:Y:S02]  /*8d10*/  @!P0 SYNCS.PHASECHK.TRANS64 P0, [R2+URZ+0x30], R5 ;  /* 0x00003005020085a7 */ /* 0x000ea400080010ff */
[----:B--2---:R-:W-:Y:S05]  /*8d20*/  @!P0 BRA `(.L_x_152) ;  /* 0xfffffffc00f08947 */ /* 0x004fea000383ffff */
[----:B------:R-:W-:Y:S05]  /*8d30*/  BRA `(.L_x_26) ;  /* 0xffffff8c00407947 */ /* 0x000fea000383ffff */
.L_x_34:
[----:B-1----:R-:W-:-:S07]  /*8d40*/  MOV R2, UR33 ;  /* 0x0000002100027c02 */ /* 0x002fce0008000f00 */
.L_x_153:
[----:B-1----:R1:W2:Y:S02]  /*8d50*/  SYNCS.PHASECHK.TRANS64.TRYWAIT P0, [R2+URZ+0x30], R5 ;  /* 0x00003005020075a7 */ /* 0x0022a400080011ff */
[----:B--2---:R-:W-:Y:S05]  /*8d60*/  @!P0 NANOSLEEP.SYNCS 0x989680 ;  /* 0x009896800000895d */ /* 0x004fea0003900000 */
[----:B------:R-:W2:Y:S02]  /*8d70*/  @!P0 SYNCS.PHASECHK.TRANS64 P0, [R2+URZ+0x30], R5 ;  /* 0x00003005020085a7 */ /* 0x000ea400080010ff */
[----:B--2---:R-:W-:Y:S05]  /*8d80*/  @!P0 BRA `(.L_x_153) ;  /* 0xfffffffc00f08947 */ /* 0x004fea000383ffff */
[----:B------:R-:W-:Y:S05]  /*8d90*/  BRA `(.L_x_33) ;  /* 0xffffff9000287947 */ /* 0x000fea000383ffff */
.L_x_39:
[----:B-1----:R1:W2:Y:S02]  /*8da0*/  SYNCS.PHASECHK.TRANS64.TRYWAIT P0, [R2+URZ+0xb0], R3 ;  /* 0x0000b003020075a7 */ /* 0x0022a400080011ff */
[----:B--2---:R-:W-:Y:S05]  /*8db0*/  @!P0 NANOSLEEP.SYNCS 0x989680 ;  /* 0x009896800000895d */ /* 0x004fea0003900000 */
[----:B------:R-:W2:Y:S02]  /*8dc0*/  @!P0 SYNCS.PHASECHK.TRANS64 P0, [R2+URZ+0xb0], R3 ;  /* 0x0000b003020085a7 */ /* 0x000ea400080010ff */
[----:B--2---:R-:W-:Y:S05]  /*8dd0*/  @!P0 BRA `(.L_x_39) ;  /* 0xfffffffc00f08947 */ /* 0x004fea000383ffff */
[----:B------:R-:W-:Y:S05]  /*8de0*/  BRA `(.L_x_154) ;  /* 0xffffff9000f07947 */ /* 0x000fea000383ffff */
.L_x_43:
[----:B---3--:R-:W-:-:S07]  /*8df0*/  MOV R0, UR4 ;  /* 0x0000000400007c02 */ /* 0x008fce0008000f00 */
.L_x_155:
[----:B-1----:R1:W2:Y:S02]  /*8e00*/  SYNCS.PHASECHK.TRANS64.TRYWAIT P0, [R0+URZ], R3 ;  /* 0x00000003000075a7 */ /* 0x0022a400080011ff */
[----:B--2---:R-:W-:Y:S05]  /*8e10*/  @!P0 NANOSLEEP.SYNCS 0x989680 ;  /* 0x009896800000895d */ /* 0x004fea0003900000 */
[----:B------:R-:W2:Y:S02]  /*8e20*/  @!P0 SYNCS.PHASECHK.TRANS64 P0, [R0+URZ], R3 ;  /* 0x00000003000085a7 */ /* 0x000ea400080010ff */
[----:B--2---:R-:W-:Y:S05]  /*8e30*/  @!P0 BRA `(.L_x_155) ;  /* 0xfffffffc00f08947 */ /* 0x004fea000383ffff */
[----:B------:R-:W-:Y:S05]  /*8e40*/  BRA `(.L_x_156) ;  /* 0xffffff9800607947 */ /* 0x000fea000383ffff */
.L_x_44:
[----:B---3--:R-:W-:-:S07]  /*8e50*/  MOV R0, UR4 ;  /* 0x0000000400007c02 */ /* 0x008fce0008000f00 */
.L_x_157:
[----:B-1----:R1:W2:Y:S02]  /*8e60*/  SYNCS.PHASECHK.TRANS64.TRYWAIT P0, [R0+URZ], R3 ;  /* 0x00000003000075a7 */ /* 0x0022a400080011ff */
[----:B--2---:R-:W-:Y:S05]  /*8e70*/  @!P0 NANOSLEEP.SYNCS 0x989680 ;  /* 0x009896800000895d */ /* 0x004fea0003900000 */
[----:B------:R-:W2:Y:S02]  /*8e80*/  @!P0 SYNCS.PHASECHK.TRANS64 P0, [R0+URZ], R3 ;  /* 0x00000003000085a7 */ /* 0x000ea400080010ff */
[----:B--2---:R-:W-:Y:S05]  /*8e90*/  @!P0 BRA `(.L_x_157) ;  /* 0xfffffffc00f08947 */ /* 0x004fea000383ffff */
[----:B------:R-:W-:Y:S05]  /*8ea0*/  BRA `(.L_x_158) ;  /* 0xffffff98006c7947 */ /* 0x000fea000383ffff */
.L_x_45:
[----:B---3--:R-:W-:-:S07]  /*8eb0*/  MOV R0, UR4 ;  /* 0x0000000400007c02 */ /* 0x008fce0008000f00 */
.L_x_159:
[----:B-1----:R1:W2:Y:S02]  /*8ec0*/  SYNCS.PHASECHK.TRANS64.TRYWAIT P0, [R0+URZ], R3 ;  /* 0x00000003000075a7 */ /* 0x0022a400080011ff */
[----:B--2---:R-:W-:Y:S05]  /*8ed0*/  @!P0 NANOSLEEP.SYNCS 0x989680 ;  /* 0x009896800000895d */ /* 0x004fea0003900000 */
[----:B------:R-:W2:Y:S02]  /*8ee0*/  @!P0 SYNCS.PHASECHK.TRANS64 P0, [R0+URZ], R3 ;  /* 0x00000003000085a7 */ /* 0x000ea400080010ff */
[----:B--2---:R-:W-:Y:S05]  /*8ef0*/  @!P0 BRA `(.L_x_159) ;  /* 0xfffffffc00f08947 */ /* 0x004fea000383ffff */
[----:B------:R-:W-:Y:S05]  /*8f00*/  BRA `(.L_x_160) ;  /* 0xffffff9800787947 */ /* 0x000fea000383ffff */
.L_x_46:
[----:B---3--:R-:W-:-:S07]  /*8f10*/  MOV R0, UR4 ;  /* 0x0000000400007c02 */ /* 0x008fce0008000f00 */
.L_x_161:
[----:B-1----:R1:W2:Y:S02]  /*8f20*/  SYNCS.PHASECHK.TRANS64.TRYWAIT P0, [R0+URZ], R3 ;  /* 0x00000003000075a7 */ /* 0x0022a400080011ff */
[----:B--2---:R-:W-:Y:S05]  /*8f30*/  @!P0 NANOSLEEP.SYNCS 0x989680 ;  /* 0x009896800000895d */ /* 0x004fea0003900000 */
[----:B------:R-:W2:Y:S02]  /*8f40*/  @!P0 SYNCS.PHASECHK.TRANS64 P0, [R0+URZ], R3 ;  /* 0x00000003000085a7 */ /* 0x000ea400080010ff */
[----:B--2---:R-:W-:Y:S05]  /*8f50*/  @!P0 BRA `(.L_x_161) ;  /* 0xfffffffc00f08947 */ /* 0x004fea000383ffff */
[----:B------:R-:W-:Y:S05]  /*8f60*/  BRA `(.L_x_162) ;  /* 0xffffff9800847947 */ /* 0x000fea000383ffff */
.L_x_47:
[----:B---3--:R-:W-:-:S07]  /*8f70*/  MOV R0, UR4 ;  /* 0x0000000400007c02 */ /* 0x008fce0008000f00 */
.L_x_163:
[----:B-1----:R1:W2:Y:S02]  /*8f80*/  SYNCS.PHASECHK.TRANS64.TRYWAIT P0, [R0+URZ], R3 ;  /* 0x00000003000075a7 */ /* 0x0022a400080011ff */
[----:B--2---:R-:W-:Y:S05]  /*8f90*/  @!P0 NANOSLEEP.SYNCS 0x989680 ;  /* 0x009896800000895d */ /* 0x004fea0003900000 */
[----:B------:R-:W2:Y:S02]  /*8fa0*/  @!P0 SYNCS.PHASECHK.TRANS64 P0, [R0+URZ], R3 ;  /* 0x00000003000085a7 */ /* 0x000ea400080010ff */
[----:B--2---:R-:W-:Y:S05]  /*8fb0*/  @!P0 BRA `(.L_x_163) ;  /* 0xfffffffc00f08947 */ /* 0x004fea000383ffff */
[----:B------:R-:W-:Y:S05]  /*8fc0*/  BRA `(.L_x_164) ;  /* 0xffffff9800907947 */ /* 0x000fea000383ffff */
.L_x_50:
[----:B-1----:R1:W2:Y:S02]  /*8fd0*/  SYNCS.PHASECHK.TRANS64.TRYWAIT P0, [R0+URZ+0x110], R5 ;  /* 0x00011005000075a7 */ /* 0x0022a400080011ff */
[----:B--2---:R-:W-:Y:S05]  /*8fe0*/  @!P0 NANOSLEEP.SYNCS 0x989680 ;  /* 0x009896800000895d */ /* 0x004fea0003900000 */
[----:B------:R-:W2:Y:S02]  /*8ff0*/  @!P0 SYNCS.PHASECHK.TRANS64 P0, [R0+URZ+0x110], R5 ;  /* 0x00011005000085a7 */ /* 0x000ea400080010ff */
[----:B--2---:R-:W-:Y:S05]  /*9000*/  @!P0 BRA `(.L_x_50) ;  /* 0xfffffffc00f08947 */ /* 0x004fea000383ffff */
[----:B------:R-:W-:Y:S05]  /*9010*/  BRA `(.L_x_165) ;  /* 0xffffff9800f07947 */ /* 0x000fea000383ffff */
.L_x_51:
[----:B------:R-:W-:-:S07]  /*9020*/  MOV R0, UR5 ;  /* 0x0000000500007c02 */ /* 0x000fce0008000f00 */
.L_x_166:
[----:B-1----:R1:W2:Y:S02]  /*9030*/  SYNCS.PHASECHK.TRANS64.TRYWAIT P0, [R0+URZ+0xc0], R7 ;  /* 0x0000c007000075a7 */ /* 0x0022a400080011ff */
[----:B--2---:R-:W-:Y:S05]  /*9040*/  @!P0 NANOSLEEP.SYNCS 0x989680 ;  /* 0x009896800000895d */ /* 0x004fea0003900000 */
[----:B------:R-:W2:Y:S02]  /*9050*/  @!P0 SYNCS.PHASECHK.TRANS64 P0, [R0+URZ+0xc0], R7 ;  /* 0x0000c007000085a7 */ /* 0x000ea400080010ff */
[----:B--2---:R-:W-:Y:S05]  /*9060*/  @!P0 BRA `(.L_x_166) ;  /* 0xfffffffc00f08947 */ /* 0x004fea000383ffff */
[----:B------:R-:W-:Y:S05]  /*9070*/  BRA `(.L_x_167) ;  /* 0xffffff9c00007947 */ /* 0x000fea000383ffff */
.L_x_52:
[----:B-1----:R1:W2:Y:S02]  /*9080*/  SYNCS.PHASECHK.TRANS64.TRYWAIT P1, [R0+URZ+0xb0], R5 ;  /* 0x0000b005000075a7 */ /* 0x0022a400080211ff */
[----:B--2---:R-:W-:Y:S05]  /*9090*/  @!P1 NANOSLEEP.SYNCS 0x989680 ;  /* 0x009896800000995d */ /* 0x004fea0003900000 */
[----:B------:R-:W2:Y:S02]  /*90a0*/  @!P1 SYNCS.PHASECHK.TRANS64 P1, [R0+URZ+0xb0], R5 ;  /* 0x0000b005000095a7 */ /* 0x000ea400080210ff */
[----:B--2---:R-:W-:Y:S05]  /*90b0*/  @!P1 BRA `(.L_x_52) ;  /* 0xfffffffc00f09947 */ /* 0x004fea000383ffff */
[----:B------:R-:W-:Y:S05]  /*90c0*/  BRA `(.L_x_168) ;  /* 0xffffff9c00307947 */ /* 0x000fea000383ffff */
.L_x_55:
[----:B------:R-:W-:-:S07]  /*90d0*/  MOV R0, UR5 ;  /* 0x0000000500007c02 */ /* 0x000fce0008000f00 */
.L_x_169:
[----:B-1----:R1:W2:Y:S02]  /*90e0*/  SYNCS.PHASECHK.TRANS64.TRYWAIT P0, [R0+URZ+0xc0], R3 ;  /* 0x0000c003000075a7 */ /* 0x0022a400080011ff */
[----:B--2---:R-:W-:Y:S05]  /*90f0*/  @!P0 NANOSLEEP.SYNCS 0x989680 ;  /* 0x009896800000895d */ /* 0x004fea0003900000 */
[----:B------:R-:W2:Y:S02]  /*9100*/  @!P0 SYNCS.PHASECHK.TRANS64 P0, [R0+URZ+0xc0], R3 ;  /* 0x0000c003000085a7 */ /* 0x000ea400080010ff */
[----:B--2---:R-:W-:Y:S05]  /*9110*/  @!P0 BRA `(.L_x_169) ;  /* 0xfffffffc00f08947 */ /* 0x004fea000383ffff */
[----:B------:R-:W-:Y:S05]  /*9120*/  BRA `(.L_x_54) ;  /* 0xffffff9c00847947 */ /* 0x000fea000383ffff */
.L_x_64:
[----:B-1----:R-:W-:-:S04]  /*9130*/  MOV R4, UR6 ;  /* 0x0000000600047c02 */ /* 0x002fc80008000f00 */
[----:B------:R1:W2:Y:S03]  /*9140*/  SYNCS.PHASECHK.TRANS64.TRYWAIT P0, [R4+URZ+0x8], R5 ;  /* 0x00000805040075a7 */ /* 0x0002a600080011ff */
[----:B--2---:R-:W-:Y:S05]  /*9150*/  @!P0 NANOSLEEP.SYNCS 0x989680 ;  /* 0x009896800000895d */ /* 0x004fea0003900000 */
[----:B------:R-:W2:Y:S02]  /*9160*/  @!P0 SYNCS.PHASECHK.TRANS64 P0, [R4+URZ+0x8], R5 ;  /* 0x00000805040085a7 */ /* 0x000ea400080010ff */
[----:B--2---:R-:W-:Y:S05]  /*9170*/  @!P0 BRA `(.L_x_64) ;  /* 0xfffffffc00ec8947 */ /* 0x004fea000383ffff */
[----:B------:R-:W-:Y:S05]  /*9180*/  BRA `(.L_x_63) ;  /* 0xffffffa000387947 */ /* 0x000fea000383ffff */
.L_x_66:
[----:B------:R-:W-:Y:S01]  /*9190*/  BSSY B0, `(.L_x_170) ;  /* 0x0000006000007945 */ /* 0x000fe20003800000 */
[----:B------:R-:W-:-:S07]  /*91a0*/  MOV R15, 0xffffffff ;  /* 0xffffffff000f7802 */ /* 0x000fce0000000f00 */
[----:B-1---5:R-:W-:Y:S05]  /*91b0*/  WARPSYNC.COLLECTIVE R15, `(.L_x_171) ;  /* 0x000000000f0c7348 */ /* 0x022fea0003c00000 */
[----:B------:R-:W-:Y:S02]  /*91c0*/  ELECT P6, UR79, PT ;  /* 0x00000000004f782f */ /* 0x000fe400038c0000 */
[----:B------:R-:W-:Y:S01]  /*91d0*/  MOV R14, UR79 ;  /* 0x0000004f000e7c02 */ /* 0x000fe20008000f00 */
[----:B-1---5:R-:W-:Y:S10]  /*91e0*/  ENDCOLLECTIVE ;  /* 0x000000000000791b */ /* 0x022ff40003800000 */
.L_x_171:
[----:B------:R-:W-:Y:S05]  /*91f0*/  BSYNC B0 ;  /* 0x0000000000007941 */ /* 0x000fea0003800000 */
.L_x_170:
[----:B------:R-:W-:Y:S05]  /*9200*/  BRA `(.L_x_172) ;  /* 0xffffffa000687947 */ /* 0x000fea000383ffff */
.L_x_68:
[----:B-1----:R-:W-:-:S04]  /*9210*/  MOV R2, UR6 ;  /* 0x0000000600027c02 */ /* 0x002fc80008000f00 */
[----:B------:R1:W2:Y:S03]  /*9220*/  SYNCS.PHASECHK.TRANS64.TRYWAIT P0, [R2+URZ+0x8], R3 ;  /* 0x00000803020075a7 */ /* 0x0002a600080011ff */
[----:B--2---:R-:W-:Y:S05]  /*9230*/  @!P0 NANOSLEEP.SYNCS 0x989680 ;  /* 0x009896800000895d */ /* 0x004fea0003900000 */
[----:B------:R-:W2:Y:S02]  /*9240*/  @!P0 SYNCS.PHASECHK.TRANS64 P0, [R2+URZ+0x8], R3 ;  /* 0x00000803020085a7 */ /* 0x000ea400080010ff */
[----:B--2---:R-:W-:Y:S05]  /*9250*/  @!P0 BRA `(.L_x_68) ;  /* 0xfffffffc00ec8947 */ /* 0x004fea000383ffff */
[----:B------:R-:W-:Y:S05]  /*9260*/  BRA `(.L_x_67) ;  /* 0xffffffa0006c7947 */ /* 0x000fea000383ffff */
.L_x_69:
[----:B-1----:R1:W2:Y:S02]  /*9270*/  SYNCS.PHASECHK.TRANS64.TRYWAIT P0, [R0+URZ+0xb0], R5 ;  /* 0x0000b005000075a7 */ /* 0x0022a400080011ff */
[----:B--2---:R-:W-:Y:S05]  /*9280*/  @!P0 NANOSLEEP.SYNCS 0x989680 ;  /* 0x009896800000895d */ /* 0x004fea0003900000 */
[----:B------:R-:W2:Y:S02]  /*9290*/  @!P0 SYNCS.PHASECHK.TRANS64 P0, [R0+URZ+0xb0], R5 ;  /* 0x0000b005000085a7 */ /* 0x000ea400080010ff */
[----:B--2---:R-:W-:Y:S05]  /*92a0*/  @!P0 BRA `(.L_x_69) ;  /* 0xfffffffc00f08947 */ /* 0x004fea000383ffff */
[----:B------:R-:W-:Y:S05]  /*92b0*/  BRA `(.L_x_173) ;  /* 0xffffffa400787947 */ /* 0x000fea000383ffff */
.L_x_71:
[----:B------:R-:W-:-:S07]  /*92c0*/  MOV R0, UR8 ;  /* 0x0000000800007c02 */ /* 0x000fce0008000f00 */
.L_x_174:
[----:B-1----:R1:W2:Y:S02]  /*92d0*/  SYNCS.PHASECHK.TRANS64.TRYWAIT P0, [R0+URZ+0xf0], R5 ;  /* 0x0000f005000075a7 */ /* 0x0022a400080011ff */
[----:B--2---:R-:W-:Y:S05]  /*92e0*/  @!P0 NANOSLEEP.SYNCS 0x989680 ;  /* 0x009896800000895d */ /* 0x004fea0003900000 */
[----:B------:R-:W2:Y:S02]  /*92f0*/  @!P0 SYNCS.PHASECHK.TRANS64 P0, [R0+URZ+0xf0], R5 ;  /* 0x0000f005000085a7 */ /* 0x000ea400080010ff */
[----:B--2---:R-:W-:Y:S05]  /*9300*/  @!P0 BRA `(.L_x_174) ;  /* 0xfffffffc00f08947 */ /* 0x004fea000383ffff */
[----:B------:R-:W-:Y:S05]  /*9310*/  BRA `(.L_x_175) ;  /* 0xffffffa400c47947 */ /* 0x000fea000383ffff */
.L_x_74:
[----:B------:R-:W-:Y:S07]  /*9320*/  MOV R0, UR14 ;  /* 0x0000000e00007c02 */ /* 0x000fee0008000f00 */
.L_x_176:
[----:B-1----:R1:W2:Y:S02]  /*9330*/  SYNCS.PHASECHK.TRANS64.TRYWAIT P0, [R0+URZ], R5 ;  /* 0x00000005000075a7 */ /* 0x0022a400080011ff */
[----:B--2---:R-:W-:Y:S05]  /*9340*/  @!P0 NANOSLEEP.SYNCS 0x989680 ;  /* 0x009896800000895d */ /* 0x004fea0003900000 */
[----:B------:R-:W2:Y:S02]  /*9350*/  @!P0 SYNCS.PHASECHK.TRANS64 P0, [R0+URZ], R5 ;  /* 0x00000005000085a7 */ /* 0x000ea400080010ff */
[----:B--2---:R-:W-:Y:S05]  /*9360*/  @!P0 BRA `(.L_x_176) ;  /* 0xfffffffc00f08947 */ /* 0x004fea000383ffff */
[----:B------:R-:W-:Y:S05]  /*9370*/  BRA `(.L_x_73) ;  /* 0xffffffa400d87947 */ /* 0x000fea000383ffff */
.L_x_78:
[----:B-1----:R-:W-:-:S07]  /*9380*/  MOV R0, UR8 ;  /* 0x0000000800007c02 */ /* 0x002fce0008000f00 */
.L_x_177:
[----:B-1----:R1:W2:Y:S02]  /*9390*/  SYNCS.PHASECHK.TRANS64.TRYWAIT P0, [R0+URZ], R3 ;  /* 0x00000003000075a7 */ /* 0x0022a400080011ff */
[----:B--2---:R-:W-:Y:S05]  /*93a0*/  @!P0 NANOSLEEP.SYNCS 0x989680 ;  /* 0x009896800000895d */ /* 0x004fea0003900000 */
[----:B------:R-:W2:Y:S02]  /*93b0*/  @!P0 SYNCS.PHASECHK.TRANS64 P0, [R0+URZ], R3 ;  /* 0x00000003000085a7 */ /* 0x000ea400080010ff */
[----:B--2---:R-:W-:Y:S05]  /*93c0*/  @!P0 BRA `(.L_x_177) ;  /* 0xfffffffc00f08947 */ /* 0x004fea000383ffff */
[----:B------:R-:W-:Y:S05]  /*93d0*/  BRA `(.L_x_178) ;  /* 0xffffffac001c7947 */ /* 0x000fea000383ffff */
.L_x_79:
[----:B------:R-:W-:-:S07]  /*93e0*/  MOV R0, UR8 ;  /* 0x0000000800007c02 */ /* 0x000fce0008000f00 */
.L_x_179:
[----:B-1----:R1:W2:Y:S02]  /*93f0*/  SYNCS.PHASECHK.TRANS64.TRYWAIT P0, [R0+URZ], R3 ;  /* 0x00000003000075a7 */ /* 0x0022a400080011ff */
[----:B--2---:R-:W-:Y:S05]  /*9400*/  @!P0 NANOSLEEP.SYNCS 0x989680 ;  /* 0x009896800000895d */ /* 0x004fea0003900000 */
[----:B------:R-:W2:Y:S02]  /*9410*/  @!P0 SYNCS.PHASECHK.TRANS64 P0, [R0+URZ], R3 ;  /* 0x00000003000085a7 */ /* 0x000ea400080010ff */
[----:B--2---:R-:W-:Y:S05]  /*9420*/  @!P0 BRA `(.L_x_179) ;  /* 0xfffffffc00f08947 */ /* 0x004fea000383ffff */
[----:B------:R-:W-:Y:S05]  /*9430*/  BRA `(.L_x_180) ;  /* 0xffffffac00287947 */ /* 0x000fea000383ffff */
.L_x_80:
[----:B------:R-:W-:-:S07]  /*9440*/  MOV R0, UR8 ;  /* 0x0000000800007c02 */ /* 0x000fce0008000f00 */
.L_x_181:
[----:B-1----:R1:W2:Y:S02]  /*9450*/  SYNCS.PHASECHK.TRANS64.TRYWAIT P0, [R0+URZ], R3 ;  /* 0x00000003000075a7 */ /* 0x0022a400080011ff */
[----:B--2---:R-:W-:Y:S05]  /*9460*/  @!P0 NANOSLEEP.SYNCS 0x989680 ;  /* 0x009896800000895d */ /* 0x004fea0003900000 */
[----:B------:R-:W2:Y:S02]  /*9470*/  @!P0 SYNCS.PHASECHK.TRANS64 P0, [R0+URZ], R3 ;  /* 0x00000003000085a7 */ /* 0x000ea400080010ff */
[----:B--2---:R-:W-:Y:S05]  /*9480*/  @!P0 BRA `(.L_x_181) ;  /* 0xfffffffc00f08947 */ /* 0x004fea000383ffff */
[----:B------:R-:W-:Y:S05]  /*9490*/  BRA `(.L_x_182) ;  /* 0xffffffac00347947 */ /* 0x000fea000383ffff */
.L_x_83:
[----:B------:R-:W-:-:S07]  /*94a0*/  MOV R0, UR7 ;  /* 0x0000000700007c02 */ /* 0x000fce0008000f00 */
.L_x_183:
[----:B-1----:R1:W2:Y:S02]  /*94b0*/  SYNCS.PHASECHK.TRANS64.TRYWAIT P1, [R0+URZ+0x130], R3 ;  /* 0x00013003000075a7 */ /* 0x0022a400080211ff */
[----:B--2---:R-:W-:Y:S05]  /*94c0*/  @!P1 NANOSLEEP.SYNCS 0x989680 ;  /* 0x009896800000995d */ /* 0x004fea0003900000 */
[----:B------:R-:W2:Y:S02]  /*94d0*/  @!P1 SYNCS.PHASECHK.TRANS64 P1, [R0+URZ+0x130], R3 ;  /* 0x00013003000095a7 */ /* 0x000ea400080210ff */
[----:B--2---:R-:W-:Y:S05]  /*94e0*/  @!P1 BRA `(.L_x_183) ;  /* 0xfffffffc00f09947 */ /* 0x004fea000383ffff */
[----:B------:R-:W-:Y:S05]  /*94f0*/  BRA `(.L_x_184) ;  /* 0xffffffac00807947 */ /* 0x000fea000383ffff */
.L_x_88:
[----:B--2---:R2:W4:Y:S02]  /*9500*/  SYNCS.PHASECHK.TRANS64.TRYWAIT P0, [R0+URZ+0xb0], R3 ;  /* 0x0000b003000075a7 */ /* 0x00452400080011ff */
[----:B----4-:R-:W-:Y:S05]  /*9510*/  @!P0 NANOSLEEP.SYNCS 0x989680 ;  /* 0x009896800000895d */ /* 0x010fea0003900000 */
[----:B------:R-:W4:Y:S02]  /*9520*/  @!P0 SYNCS.PHASECHK.TRANS64 P0, [R0+URZ+0xb0], R3 ;  /* 0x0000b003000085a7 */ /* 0x000f2400080010ff */
[----:B----4-:R-:W-:Y:S05]  /*9530*/  @!P0 BRA `(.L_x_88) ;  /* 0xfffffffc00f08947 */ /* 0x010fea000383ffff */
[----:B------:R-:W-:Y:S05]  /*9540*/  BRA `(.L_x_185) ;  /* 0xffffffb000947947 */ /* 0x000fea000383ffff */
.L_x_91:
[----:B------:R-:W-:Y:S07]  /*9550*/  MOV R0, UR7 ;  /* 0x0000000700007c02 */ /* 0x000fee0008000f00 */
.L_x_186:
[----:B--2---:R2:W4:Y:S02]  /*9560*/  SYNCS.PHASECHK.TRANS64.TRYWAIT P0, [R0+URZ+0xa8], R3 ;  /* 0x0000a803000075a7 */ /* 0x00452400080011ff */
[----:B----4-:R-:W-:Y:S05]  /*9570*/  @!P0 NANOSLEEP.SYNCS 0x989680 ;  /* 0x009896800000895d */ /* 0x010fea0003900000 */
[----:B------:R-:W4:Y:S02]  /*9580*/  @!P0 SYNCS.PHASECHK.TRANS64 P0, [R0+URZ+0xa8], R3 ;  /* 0x0000a803000085a7 */ /* 0x000f2400080010ff */
[----:B----4-:R-:W-:Y:S05]  /*9590*/  @!P0 BRA `(.L_x_186) ;  /* 0xfffffffc00f08947 */ /* 0x010fea000383ffff */
[----:B------:R-:W-:Y:S05]  /*95a0*/  BRA `(.L_x_90) ;  /* 0xffffffb400747947 */ /* 0x000fea000383ffff */
.L_x_94:
[----:B------:R-:W-:Y:S07]  /*95b0*/  MOV R3, UR7 ;  /* 0x0000000700037c02 */ /* 0x000fee0008000f00 */
.L_x_187:
[----:B-1----:R1:W2:Y:S02]  /*95c0*/  SYNCS.PHASECHK.TRANS64.TRYWAIT P0, [R3+URZ+0x80], R12 ;  /* 0x0000800c030075a7 */ /* 0x0022a400080011ff */
[----:B--2---:R-:W-:Y:S05]  /*95d0*/  @!P0 NANOSLEEP.SYNCS 0x989680 ;  /* 0x009896800000895d */ /* 0x004fea0003900000 */
[----:B------:R-:W2:Y:S02]  /*95e0*/  @!P0 SYNCS.PHASECHK.TRANS64 P0, [R3+URZ+0x80], R12 ;  /* 0x0000800c030085a7 */ /* 0x000ea400080010ff */
[----:B--2---:R-:W-:Y:S05]  /*95f0*/  @!P0 BRA `(.L_x_187) ;  /* 0xfffffffc00f08947 */ /* 0x004fea000383ffff */
[----:B------:R-:W-:Y:S05]  /*9600*/  BRA `(.L_x_188) ;  /* 0xffffffb400ec7947 */ /* 0x000fea000383ffff */
.L_x_95:
[----:B-1----:R-:W-:Y:S07]  /*9610*/  MOV R3, UR7 ;  /* 0x0000000700037c02 */ /* 0x002fee0008000f00 */
.L_x_189:
[----:B-1----:R1:W2:Y:S02]  /*9620*/  SYNCS.PHASECHK.TRANS64.TRYWAIT P0, [R3+URZ+0x88], R12 ;  /* 0x0000880c030075a7 */ /* 0x0022a400080011ff */
[----:B--2---:R-:W-:Y:S05]  /*9630*/  @!P0 NANOSLEEP.SYNCS 0x989680 ;  /* 0x009896800000895d */ /* 0x004fea0003900000 */
[----:B------:R-:W2:Y:S02]  /*9640*/  @!P0 SYNCS.PHASECHK.TRANS64 P0, [R3+URZ+0x88], R12 ;  /* 0x0000880c030085a7 */ /* 0x000ea400080010ff */
[----:B--2---:R-:W-:Y:S05]  /*9650*/  @!P0 BRA `(.L_x_189) ;  /* 0xfffffffc00f08947 */ /* 0x004fea000383ffff */
[----:B------:R-:W-:Y:S05]  /*9660*/  BRA `(.L_x_190) ;  /* 0xffffffb800487947 */ /* 0x000fea000383ffff */
.L_x_96:
[----:B-1----:R-:W-:Y:S07]  /*9670*/  MOV R3, UR7 ;  /* 0x0000000700037c02 */ /* 0x002fee0008000f00 */
.L_x_191:
[----:B-1----:R1:W2:Y:S02]  /*9680*/  SYNCS.PHASECHK.TRANS64.TRYWAIT P0, [R3+URZ+0x90], R12 ;  /* 0x0000900c030075a7 */ /* 0x0022a400080011ff */
[----:B--2---:R-:W-:Y:S05]  /*9690*/  @!P0 NANOSLEEP.SYNCS 0x989680 ;  /* 0x009896800000895d */ /* 0x004fea0003900000 */
[----:B------:R-:W2:Y:S02]  /*96a0*/  @!P0 SYNCS.PHASECHK.TRANS64 P0, [R3+URZ+0x90], R12 ;  /* 0x0000900c030085a7 */ /* 0x000ea400080010ff */
[----:B--2---:R-:W-:Y:S05]  /*96b0*/  @!P0 BRA `(.L_x_191) ;  /* 0xfffffffc00f08947 */ /* 0x004fea000383ffff */
[----:B------:R-:W-:Y:S05]  /*96c0*/  BRA `(.L_x_192) ;  /* 0xffffffb800a47947 */ /* 0x000fea000383ffff */
.L_x_97:
[----:B------:R-:W-:Y:S07]  /*96d0*/  MOV R3, UR7 ;  /* 0x0000000700037c02 */ /* 0x000fee0008000f00 */
.L_x_193:
[----:B-1----:R1:W2:Y:S02]  /*96e0*/  SYNCS.PHASECHK.TRANS64.TRYWAIT P0, [R3+URZ+0x98], R12 ;  /* 0x0000980c030075a7 */ /* 0x0022a400080011ff */
[----:B--2---:R-:W-:Y:S05]  /*96f0*/  @!P0 NANOSLEEP.SYNCS 0x989680 ;  /* 0x009896800000895d */ /* 0x004fea0003900000 */
[----:B------:R-:W2:Y:S02]  /*9700*/  @!P0 SYNCS.PHASECHK.TRANS64 P0, [R3+URZ+0x98], R12 ;  /* 0x0000980c030085a7 */ /* 0x000ea400080010ff */
[----:B--2---:R-:W-:Y:S05]  /*9710*/  @!P0 BRA `(.L_x_193) ;  /* 0xfffffffc00f08947 */ /* 0x004fea000383ffff */
[----:B------:R-:W-:Y:S05]  /*9720*/  BRA `(.L_x_194) ;  /* 0xffffffbc00447947 */ /* 0x000fea000383ffff */
.L_x_99:
[----:B------:R-:W-:-:S07]  /*9730*/  MOV R0, UR7 ;  /* 0x0000000700007c02 */ /* 0x000fce0008000f00 */
.L_x_195:
[----:B-1----:R1:W4:Y:S02]  /*9740*/  SYNCS.PHASECHK.TRANS64.TRYWAIT P0, [R0+URZ+0x80], R3 ;  /* 0x00008003000075a7 */ /* 0x00232400080011ff */
[----:B----4-:R-:W-:Y:S05]  /*9750*/  @!P0 NANOSLEEP.SYNCS 0x989680 ;  /* 0x009896800000895d */ /* 0x010fea0003900000 */
[----:B------:R-:W4:Y:S02]  /*9760*/  @!P0 SYNCS.PHASECHK.TRANS64 P0, [R0+URZ+0x80], R3 ;  /* 0x00008003000085a7 */ /* 0x000f2400080010ff */
[----:B----4-:R-:W-:Y:S05]  /*9770*/  @!P0 BRA `(.L_x_195) ;  /* 0xfffffffc00f08947 */ /* 0x010fea000383ffff */
[----:B------:R-:W-:Y:S05]  /*9780*/  BRA `(.L_x_196) ;  /* 0xffffffbc00cc7947 */ /* 0x000fea000383ffff */
.L_x_100:
[----:B-1----:R-:W-:-:S07]  /*9790*/  MOV R0, UR7 ;  /* 0x0000000700007c02 */ /* 0x002fce0008000f00 */
.L_x_197:
[----:B-1----:R1:W4:Y:S02]  /*97a0*/  SYNCS.PHASECHK.TRANS64.TRYWAIT P0, [R0+URZ+0x88], R3 ;  /* 0x00008803000075a7 */ /* 0x00232400080011ff */
[----:B----4-:R-:W-:Y:S05]  /*97b0*/  @!P0 NANOSLEEP.SYNCS 0x989680 ;  /* 0x009896800000895d */ /* 0x010fea0003900000 */
[----:B------:R-:W4:Y:S02]  /*97c0*/  @!P0 SYNCS.PHASECHK.TRANS64 P0, [R0+URZ+0x88], R3 ;  /* 0x00008803000085a7 */ /* 0x000f2400080010ff */
[----:B----4-:R-:W-:Y:S05]  /*97d0*/  @!P0 BRA `(.L_x_197) ;  /* 0xfffffffc00f08947 */ /* 0x010fea000383ffff */
[----:B------:R-:W-:Y:S05]  /*97e0*/  BRA `(.L_x_198) ;  /* 0xffffffbc00bc7947 */ /* 0x000fea000383ffff */
.L_x_101:
[----:B-1----:R-:W-:-:S07]  /*97f0*/  MOV R0, UR7 ;  /* 0x0000000700007c02 */ /* 0x002fce0008000f00 */
.L_x_199:
[----:B-1----:R1:W4:Y:S02]  /*9800*/  SYNCS.PHASECHK.TRANS64.TRYWAIT P0, [R0+URZ+0x90], R3 ;  /* 0x00009003000075a7 */ /* 0x00232400080011ff */
[----:B----4-:R-:W-:Y:S05]  /*9810*/  @!P0 NANOSLEEP.SYNCS 0x989680 ;  /* 0x009896800000895d */ /* 0x010fea0003900000 */
[----:B------:R-:W4:Y:S02]  /*9820*/  @!P0 SYNCS.PHASECHK.TRANS64 P0, [R0+URZ+0x90], R3 ;  /* 0x00009003000085a7 */ /* 0x000f2400080010ff */
[----:B----4-:R-:W-:Y:S05]  /*9830*/  @!P0 BRA `(.L_x_199) ;  /* 0xfffffffc00f08947 */ /* 0x010fea000383ffff */
[----:B------:R-:W-:Y:S05]  /*9840*/  BRA `(.L_x_200) ;  /* 0xffffffbc00ac7947 */ /* 0x000fea000383ffff */
.L_x_103:
[----:B--2---:R2:W3:Y:S02]  /*9850*/  SYNCS.PHASECHK.TRANS64.TRYWAIT P0, [R0+URZ+0xb0], R3 ;  /* 0x0000b003000075a7 */ /* 0x0044e400080011ff */
[----:B---3--:R-:W-:Y:S05]  /*9860*/  @!P0 NANOSLEEP.SYNCS 0x989680 ;  /* 0x009896800000895d */ /* 0x008fea0003900000 */
[----:B------:R-:W3:Y:S02]  /*9870*/  @!P0 SYNCS.PHASECHK.TRANS64 P0, [R0+URZ+0xb0], R3 ;  /* 0x0000b003000085a7 */ /* 0x000ee400080010ff */
[----:B---3--:R-:W-:Y:S05]  /*9880*/  @!P0 BRA `(.L_x_103) ;  /* 0xfffffffc00f08947 */ /* 0x008fea000383ffff */
[----:B------:R-:W-:Y:S05]  /*9890*/  BRA `(.L_x_201) ;  /* 0xffffffc0007c7947 */ /* 0x000fea000383ffff */
.L_x_114:
[----:B-1----:R-:W-:Y:S04]  /*98a0*/  MOV R0, UR48 ;  /* 0x0000003000007c02 */ /* 0x002fe80008000f00 */
[----:B------:R1:W3:Y:S03]  /*98b0*/  SYNCS.PHASECHK.TRANS64.TRYWAIT P1, [R0+URZ+0x60], R5 ;  /* 0x00006005000075a7 */ /* 0x0002e600080211ff */
[----:B---3--:R-:W-:Y:S05]  /*98c0*/  @!P1 NANOSLEEP.SYNCS 0x989680 ;  /* 0x009896800000995d */ /* 0x008fea0003900000 */
[----:B------:R-:W3:Y:S02]  /*98d0*/  @!P1 SYNCS.PHASECHK.TRANS64 P1, [R0+URZ+0x60], R5 ;  /* 0x00006005000095a7 */ /* 0x000ee400080210ff */
[----:B---3--:R-:W-:Y:S05]  /*98e0*/  @!P1 BRA `(.L_x_114) ;  /* 0xfffffffc00ec9947 */ /* 0x008fea000383ffff */
[----:B------:R-:W-:Y:S05]  /*98f0*/  BRA `(.L_x_113) ;  /* 0xffffffcc00847947 */ /* 0x000fea000383ffff */
.L_x_116:
[----:B-1----:R1:W4:Y:S02]  /*9900*/  SYNCS.PHASECHK.TRANS64.TRYWAIT P0, [R74+URZ+0xd0], R3 ;  /* 0x0000d0034a0075a7 */ /* 0x00232400080011ff */
[----:B----4-:R-:W-:Y:S05]  /*9910*/  @!P0 NANOSLEEP.SYNCS 0x989680 ;  /* 0x009896800000895d */ /* 0x010fea0003900000 */
[----:B------:R-:W4:Y:S02]  /*9920*/  @!P0 SYNCS.PHASECHK.TRANS64 P0, [R74+URZ+0xd0], R3 ;  /* 0x0000d0034a0085a7 */ /* 0x000f2400080010ff */
[----:B----4-:R-:W-:Y:S05]  /*9930*/  @!P0 BRA `(.L_x_116) ;  /* 0xfffffffc00f08947 */ /* 0x010fea000383ffff */
[----:B------:R-:W-:Y:S05]  /*9940*/  BRA `(.L_x_115) ;  /* 0xffffffcc00a47947 */ /* 0x000fea000383ffff */
.L_x_125:
[----:B--2---:R2:W3:Y:S02]  /*9950*/  SYNCS.PHASECHK.TRANS64.TRYWAIT P0, [R3+URZ+0x60], R0 ;  /* 0x00006000030075a7 */ /* 0x0044e400080011ff */
[----:B---3--:R-:W-:Y:S05]  /*9960*/  @!P0 NANOSLEEP.SYNCS 0x989680 ;  /* 0x009896800000895d */ /* 0x008fea0003900000 */
[----:B------:R-:W3:Y:S02]  /*9970*/  @!P0 SYNCS.PHASECHK.TRANS64 P0, [R3+URZ+0x60], R0 ;  /* 0x00006000030085a7 */ /* 0x000ee400080010ff */
[----:B---3--:R-:W-:Y:S05]  /*9980*/  @!P0 BRA `(.L_x_125) ;  /* 0xfffffffc00f08947 */ /* 0x008fea000383ffff */
[----:B------:R-:W-:Y:S05]  /*9990*/  BRA `(.L_x_124) ;  /* 0xffffffd400b07947 */ /* 0x000fea000383ffff */
.L_x_133:
[----:B--2---:R2:W3:Y:S02]  /*99a0*/  SYNCS.PHASECHK.TRANS64.TRYWAIT P0, [R83+URZ+0x60], R4 ;  /* 0x00006004530075a7 */ /* 0x0044e400080011ff */
[----:B---3--:R-:W-:Y:S05]  /*99b0*/  @!P0 NANOSLEEP.SYNCS 0x989680 ;  /* 0x009896800000895d */ /* 0x008fea0003900000 */
[----:B------:R-:W3:Y:S02]  /*99c0*/  @!P0 SYNCS.PHASECHK.TRANS64 P0, [R83+URZ+0x60], R4 ;  /* 0x00006004530085a7 */ /* 0x000ee400080010ff */
[----:B---3--:R-:W-:Y:S05]  /*99d0*/  @!P0 BRA `(.L_x_133) ;  /* 0xfffffffc00f08947 */ /* 0x008fea000383ffff */
[----:B------:R-:W-:Y:S05]  /*99e0*/  BRA `(.L_x_132) ;  /* 0xffffffdc00cc7947 */ /* 0x000fea000383ffff */
.L_x_141:
[----:B--2---:R2:W3:Y:S02]  /*99f0*/  SYNCS.PHASECHK.TRANS64.TRYWAIT P0, [R88+URZ+0x60], R3 ;  /* 0x00006003580075a7 */ /* 0x0044e400080011ff */
[----:B---3--:R-:W-:Y:S05]  /*9a00*/  @!P0 NANOSLEEP.SYNCS 0x989680 ;  /* 0x009896800000895d */ /* 0x008fea0003900000 */
[----:B------:R-:W3:Y:S02]  /*9a10*/  @!P0 SYNCS.PHASECHK.TRANS64 P0, [R88+URZ+0x60], R3 ;  /* 0x00006003580085a7 */ /* 0x000ee400080010ff */
[----:B---3--:R-:W-:Y:S05]  /*9a20*/  @!P0 BRA `(.L_x_141) ;  /* 0xfffffffc00f08947 */ /* 0x008fea000383ffff */
[----:B------:R-:W-:Y:S05]  /*9a30*/  BRA `(.L_x_140) ;  /* 0xffffffe400e87947 */ /* 0x000fea000383ffff */
        .weak           $__internal_0_$__cuda_sm10x_tcgen05_guardrail_trap_col_being_dealloced_not_returned_by_alloc
        .type           $__internal_0_$__cuda_sm10x_tcgen05_guardrail_trap_col_being_dealloced_not_returned_by_alloc,@function
        .size           $__internal_0_$__cuda_sm10x_tcgen05_guardrail_trap_col_being_dealloced_not_returned_by_alloc,($__internal_1_$__cuda_sm10x_tcgen05_guardrail_trap_phase_invalid_during_alloc - $__internal_0_$__cuda_sm10x_tcgen05_guardrail_trap_col_being_dealloced_not_returned_by_alloc)
$__internal_0_$__cuda_sm10x_tcgen05_guardrail_trap_col_being_dealloced_not_returned_by_alloc:
[----:B------:R-:W-:Y:S05]  /*9a40*/  BPT.TRAP 0x1 ;  /* 0x000000040000795c */ /* 0x000fea0000300000 */
[----:B------:R-:W-:-:S04]  /*9a50*/  HFMA2 R3, -RZ, RZ, 0, 0 ;  /* 0x00000000ff037431 */ /* 0x000fc800000001ff */
[----:B------:R-:W-:Y:S05]  /*9a60*/  RET.REL.NODEC R2 `(_ZN7cutlass13device_kernelINS_4gemm6kernel13GemmUniversalIN4cute5tupleIJiiiiEEENS1_10collective13CollectiveMmaINS1_35MainloopSm100TmaUmmaWarpSpecializedILi6ELi2ELi4ENS5_IJNS4_1CILi2EEENSA_ILi1EEESC_EEEEENS5_IJNSA_ILi128EEESF_SF_EEENS_6half_tENS5_IJlSC_lEEESH_SI_NS4_8TiledMMAINS4_8MMA_AtomIJNS4_26SM100_MMA_F16BF16_2x1SM_SSISH_SH_fLi128ELi128ELNS4_4UMMA5MajorE0ELSN_0ELNSM_7ScaleInE0ELSO_0EEEEEENS4_6LayoutINS5_IJSC_SC_SC_EEENS5_IJNSA_ILi0EEEST_ST_EEEEENS5_IJNS4_10UnderscoreESW_SW_EEEEENS4_18SM100_TMA_2SM_LOADENS4_14ComposedLayoutINS4_7SwizzleILi3ELi4ELi3EEENS4_18smem_ptr_flag_bitsILi16EEENSR_INS5_IJNSA_ILi8EEENSA_ILi64EEEEEENS5_IJS16_SC_EEEEEEEvNS4_8identityESZ_S1A_vS1B_EENS_8epilogue10collective18CollectiveEpilogueINS1D_23Sm100TmaWarpSpecializedILi4ELi2ELi16ELb1ELb0EEEJNS5_IJS16_SF_SF_EEENS5_IJNSR_IS16_SC_EENSR_INS5_IJNSA_ILi16EEESB_EEENS5_IJSC_S16_EEEEEEEESH_SI_SH_SI_NS1D_6fusion15FusionCallbacksIS1H_NS1P_17LinearCombinationISH_fSH_fLNS_15FloatRoundStyleE2EEES1I_S1O_JEEENS4_5SM1004TMEM4LOAD26SM100_TMEM_LOAD_32dp32b16xENS4_13SM90_TMA_LOADENS10_INS11_ILi1ELi4ELi3EEES14_NSR_INS5_IJS15_S1K_EEENS5_IJS1K_SC_EEEEEEENS4_39AutoVectorizingCopyWithAssumedAlignmentILi128EEENS4_14SM90_TMA_STOREES24_S26_S26_EEEvvEEEEvNT_6ParamsE) ;  /* 0xffffff6402647950 */ /* 0x000fea0003c3ffff */
        .weak           $__internal_1_$__cuda_sm10x_tcgen05_guardrail_trap_phase_invalid_during_alloc
        .type           $__internal_1_$__cuda_sm10x_tcgen05_guardrail_trap_phase_invalid_during_alloc,@function
        .size           $__internal_1_$__cuda_sm10x_tcgen05_guardrail_trap_phase_invalid_during_alloc,($__internal_2_$__cuda_sm10x_tcgen05_guardrail_trap_unallocated_columns_being_dealloced - $__internal_1_$__cuda_sm10x_tcgen05_guardrail_trap_phase_invalid_during_alloc)
$__internal_1_$__cuda_sm10x_tcgen05_guardrail_trap_phase_invalid_during_alloc:
[----:B------:R-:W-:Y:S05]  /*9a70*/  BPT.TRAP 0x1 ;  /* 0x000000040000795c */ /* 0x000fea0000300000 */
[----:B------:R-:W-:-:S04]  /*9a80*/  MOV R3, 0x0 ;  /* 0x0000000000037802 */ /* 0x000fc80000000f00 */
[----:B------:R-:W-:Y:S05]  /*9a90*/  RET.REL.NODEC R2 `(_ZN7cutlass13device_kernelINS_4gemm6kernel13GemmUniversalIN4cute5tupleIJiiiiEEENS1_10collective13CollectiveMmaINS1_35MainloopSm100TmaUmmaWarpSpecializedILi6ELi2ELi4ENS5_IJNS4_1CILi2EEENSA_ILi1EEESC_EEEEENS5_IJNSA_ILi128EEESF_SF_EEENS_6half_tENS5_IJlSC_lEEESH_SI_NS4_8TiledMMAINS4_8MMA_AtomIJNS4_26SM100_MMA_F16BF16_2x1SM_SSISH_SH_fLi128ELi128ELNS4_4UMMA5MajorE0ELSN_0ELNSM_7ScaleInE0ELSO_0EEEEEENS4_6LayoutINS5_IJSC_SC_SC_EEENS5_IJNSA_ILi0EEEST_ST_EEEEENS5_IJNS4_10UnderscoreESW_SW_EEEEENS4_18SM100_TMA_2SM_LOADENS4_14ComposedLayoutINS4_7SwizzleILi3ELi4ELi3EEENS4_18smem_ptr_flag_bitsILi16EEENSR_INS5_IJNSA_ILi8EEENSA_ILi64EEEEEENS5_IJS16_SC_EEEEEEEvNS4_8identityESZ_S1A_vS1B_EENS_8epilogue10collective18CollectiveEpilogueINS1D_23Sm100TmaWarpSpecializedILi4ELi2ELi16ELb1ELb0EEEJNS5_IJS16_SF_SF_EEENS5_IJNSR_IS16_SC_EENSR_INS5_IJNSA_ILi16EEESB_EEENS5_IJSC_S16_EEEEEEEESH_SI_SH_SI_NS1D_6fusion15FusionCallbacksIS1H_NS1P_17LinearCombinationISH_fSH_fLNS_15FloatRoundStyleE2EEES1I_S1O_JEEENS4_5SM1004TMEM4LOAD26SM100_TMEM_LOAD_32dp32b16xENS4_13SM90_TMA_LOADENS10_INS11_ILi1ELi4ELi3EEES14_NSR_INS5_IJS15_S1K_EEENS5_IJS1K_SC_EEEEEEENS4_39AutoVectorizingCopyWithAssumedAlignmentILi128EEENS4_14SM90_TMA_STOREES24_S26_S26_EEEvvEEEEvNT_6ParamsE) ;  /* 0xffffff6402587950 */ /* 0x000fea0003c3ffff */
        .weak           $__internal_2_$__cuda_sm10x_tcgen05_guardrail_trap_unallocated_columns_being_dealloced
        .type           $__internal_2_$__cuda_sm10x_tcgen05_guardrail_trap_unallocated_columns_being_dealloced,@function
        .size           $__internal_2_$__cuda_sm10x_tcgen05_guardrail_trap_unallocated_columns_being_dealloced,(.L_x_203 - $__internal_2_$__cuda_sm10x_tcgen05_guardrail_trap_unallocated_columns_being_dealloced)
$__internal_2_$__cuda_sm10x_tcgen05_guardrail_trap_unallocated_columns_being_dealloced:
[----:B------:R-:W-:Y:S05]  /*9aa0*/  BPT.TRAP 0x1 ;  /* 0x000000040000795c */ /* 0x000fea0000300000 */
[----:B------:R-:W-:-:S04]  /*9ab0*/  HFMA2 R3, -RZ, RZ, 0, 0 ;  /* 0x00000000ff037431 */ /* 0x000fc800000001ff */
[----:B------:R-:W-:Y:S05]  /*9ac0*/  RET.REL.NODEC R2 `(_ZN7cutlass13device_kernelINS_4gemm6kernel13GemmUniversalIN4cute5tupleIJiiiiEEENS1_10collective13CollectiveMmaINS1_35MainloopSm100TmaUmmaWarpSpecializedILi6ELi2ELi4ENS5_IJNS4_1CILi2EEENSA_ILi1EEESC_EEEEENS5_IJNSA_ILi128EEESF_SF_EEENS_6half_tENS5_IJlSC_lEEESH_SI_NS4_8TiledMMAINS4_8MMA_AtomIJNS4_26SM100_MMA_F16BF16_2x1SM_SSISH_SH_fLi128ELi128ELNS4_4UMMA5MajorE0ELSN_0ELNSM_7ScaleInE0ELSO_0EEEEEENS4_6LayoutINS5_IJSC_SC_SC_EEENS5_IJNSA_ILi0EEEST_ST_EEEEENS5_IJNS4_10UnderscoreESW_SW_EEEEENS4_18SM100_TMA_2SM_LOADENS4_14ComposedLayoutINS4_7SwizzleILi3ELi4ELi3EEENS4_18smem_ptr_flag_bitsILi16EEENSR_INS5_IJNSA_ILi8EEENSA_ILi64EEEEEENS5_IJS16_SC_EEEEEEEvNS4_8identityESZ_S1A_vS1B_EENS_8epilogue10collective18CollectiveEpilogueINS1D_23Sm100TmaWarpSpecializedILi4ELi2ELi16ELb1ELb0EEEJNS5_IJS16_SF_SF_EEENS5_IJNSR_IS16_SC_EENSR_INS5_IJNSA_ILi16EEESB_EEENS5_IJSC_S16_EEEEEEEESH_SI_SH_SI_NS1D_6fusion15FusionCallbacksIS1H_NS1P_17LinearCombinationISH_fSH_fLNS_15FloatRoundStyleE2EEES1I_S1O_JEEENS4_5SM1004TMEM4LOAD26SM100_TMEM_LOAD_32dp32b16xENS4_13SM90_TMA_LOADENS10_INS11_ILi1ELi4ELi3EEES14_NSR_INS5_IJS15_S1K_EEENS5_IJS1K_SC_EEEEEEENS4_39AutoVectorizingCopyWithAssumedAlignmentILi128EEENS4_14SM90_TMA_STOREES24_S26_S26_EEEvvEEEEvNT_6ParamsE) ;  /* 0xffffff64024c7950 */ /* 0x000fea0003c3ffff */
.L_x_202:
[----:B------:R-:W-:-:S00]  /*9ad0*/  BRA `(.L_x_202) ;  /* 0xfffffffc00fc7947 */ /* 0x000fc0000383ffff */
[----:B------:R-:W-:-:S00]  /*9ae0*/  NOP ;  /* 0x0000000000007918 */ /* 0x000fc00000000000 */
        /* <DEDUP_REMOVED lines=9> */
.L_x_203:


//--------------------- .nv.global.init           --------------------------
	.section	.nv.global.init,"aw",@progbits
.nv.global.init:
	.type		$str$27,@object
	.size		$str$27,($str$28 - $str$27)
$str$27:
        /*0000*/ 	.byte	0x28, 0x61, 0x64, 0x64, 0x72, 0x65, 0x73, 0x73, 0x20, 0x26, 0x20, 0x6d, 0x61, 0x73, 0x6b, 0x29
        /*0010*/ 	.byte	0x20, 0x3d, 0x3d, 0x20, 0x30, 0x00
	.type		$str$28,@object
	.size		$str$28,($str$26 - $str$28)
$str$28:
        /*0016*/ 	.byte	0x2f, 0x74, 0x6d, 0x70, 0x2f, 0x63, 0x75, 0x74, 0x6c, 0x61, 0x73, 0x73, 0x5f, 0x73, 0x77, 0x65
        /*0026*/ 	.byte	0x65, 0x70, 0x5f, 0x73, 0x72, 0x63, 0x2f, 0x69, 0x6e, 0x63, 0x6c, 0x75, 0x64, 0x65, 0x2f, 0x63
        /*0036*/ 	.byte	0x75, 0x74, 0x65, 0x2f, 0x70, 0x6f, 0x69, 0x6e, 0x74, 0x65, 0x72, 0x5f, 0x66, 0x6c, 0x61, 0x67
        /*0046*/ 	.byte	0x67, 0x65, 0x64, 0x2e, 0x68, 0x70, 0x70, 0x00
	.type		$str$26,@object
	.size		$str$26,($str$25 - $str$26)
$str$26:
        /*004e*/ 	.byte	0x2f, 0x74, 0x6d, 0x70, 0x2f, 0x63, 0x75, 0x74, 0x6c, 0x61, 0x73, 0x73, 0x5f, 0x73, 0x77, 0x65
        /*005e*/ 	.byte	0x65, 0x70, 0x5f, 0x73, 0x72, 0x63, 0x2f, 0x69, 0x6e, 0x63, 0x6c, 0x75, 0x64, 0x65, 0x2f, 0x63
        /*006e*/ 	.byte	0x75, 0x74, 0x65, 0x2f, 0x61, 0x74, 0x6f, 0x6d, 0x2f, 0x63, 0x6f, 0x70, 0x79, 0x5f, 0x74, 0x72
        /*007e*/ 	.byte	0x61, 0x69, 0x74, 0x73, 0x5f, 0x73, 0x6d, 0x31, 0x30, 0x30, 0x2e, 0x68, 0x70, 0x70, 0x00
	.type		$str$25,@object
	.size		$str$25,(__unnamed_1 - $str$25)
$str$25:
        /*008d*/ 	.byte	0x28, 0x28, 0x75, 0x69, 0x6e, 0x74, 0x33, 0x32, 0x5f, 0x74, 0x28, 0x74, 0x68, 0x72, 0x65, 0x61
        /*009d*/ 	.byte	0x64, 0x49, 0x64, 0x78, 0x2e, 0x78, 0x29, 0x20, 0x2f, 0x20, 0x33, 0x32, 0x29, 0x20, 0x25, 0x20
        /*00ad*/ 	.byte	0x34, 0x29, 0x20, 0x3d, 0x3d, 0x20, 0x28, 0x28, 0x28, 0x74, 0x6d, 0x65, 0x6d, 0x5f, 0x61, 0x64
        /*00bd*/ 	.byte	0x64, 0x72, 0x20, 0x3e, 0x3e, 0x20, 0x31, 0x36, 0x29, 0x20, 0x2f, 0x20, 0x33, 0x32, 0x29, 0x20
        /*00cd*/ 	.byte	0x25, 0x20, 0x34, 0x29, 0x00
	.type		__unnamed_1,@object
	.size		__unnamed_1,(__unnamed_2 - __unnamed_1)
__unnamed_1:
        /*00d2*/ 	.byte	0x61, 0x75, 0x74, 0x6f, 0x20, 0x63, 0x75, 0x74, 0x65, 0x3a, 0x3a, 0x61, 0x73, 0x5f, 0x70, 0x6f
        /* <DEDUP_REMOVED lines=24> */
        /*0262*/ 	.byte	0x34, 0x38, 0x3e, 0x3e, 0x3e, 0x3e, 0x5d, 0x00
	.type		__unnamed_2,@object
	.size		__unnamed_2,(.L_2 - __unnamed_2)
__unnamed_2:
        /* <DEDUP_REMOVED lines=40> */
        /*04ea*/ 	.byte	0x3a, 0x3a, 0x43, 0x3c, 0x30, 0x3e, 0x3e, 0x3e, 0x3e, 0x5d, 0x00
.L_2:


//--------------------- .nv.shared._ZN7cutlass13device_kernelINS_4gemm6kernel13GemmUniversalIN4cute5tupleIJiiiiEEENS1_10collective13CollectiveMmaINS1_35MainloopSm100TmaUmmaWarpSpecializedILi6ELi2ELi4ENS5_IJNS4_1CILi2EEENSA_ILi1EEESC_EEEEENS5_IJNSA_ILi128EEESF_SF_EEENS_6half_tENS5_IJlSC_lEEESH_SI_NS4_8TiledMMAINS4_8MMA_AtomIJNS4_26SM100_MMA_F16BF16_2x1SM_SSISH_SH_fLi128ELi128ELNS4_4UMMA5MajorE0ELSN_0ELNSM_7ScaleInE0ELSO_0EEEEEENS4_6LayoutINS5_IJSC_SC_SC_EEENS5_IJNSA_ILi0EEEST_ST_EEEEENS5_IJNS4_10UnderscoreESW_SW_EEEEENS4_18SM100_TMA_2SM_LOADENS4_14ComposedLayoutINS4_7SwizzleILi3ELi4ELi3EEENS4_18smem_ptr_flag_bitsILi16EEENSR_INS5_IJNSA_ILi8EEENSA_ILi64EEEEEENS5_IJS16_SC_EEEEEEEvNS4_8identityESZ_S1A_vS1B_EENS_8epilogue10collective18CollectiveEpilogueINS1D_23Sm100TmaWarpSpecializedILi4ELi2ELi16ELb1ELb0EEEJNS5_IJS16_SF_SF_EEENS5_IJNSR_IS16_SC_EENSR_INS5_IJNSA_ILi16EEESB_EEENS5_IJSC_S16_EEEEEEEESH_SI_SH_SI_NS1D_6fusion15FusionCallbacksIS1H_NS1P_17LinearCombinationISH_fSH_fLNS_15FloatRoundStyleE2EEES1I_S1O_JEEENS4_5SM1004TMEM4LOAD26SM100_TMEM_LOAD_32dp32b16xENS4_13SM90_TMA_LOADENS10_INS11_ILi1ELi4ELi3EEES14_NSR_INS5_IJS15_S1K_EEENS5_IJS1K_SC_EEEEEEENS4_39AutoVectorizingCopyWithAssumedAlignmentILi128EEENS4_14SM90_TMA_STOREES24_S26_S26_EEEvvEEEEvNT_6ParamsE --------------------------
	.section	.nv.shared._ZN7cutlass13device_kernelINS_4gemm6kernel13GemmUniversalIN4cute5tupleIJiiiiEEENS1_10collective13CollectiveMmaINS1_35MainloopSm100TmaUmmaWarpSpecializedILi6ELi2ELi4ENS5_IJNS4_1CILi2EEENSA_ILi1EEESC_EEEEENS5_IJNSA_ILi128EEESF_SF_EEENS_6half_tENS5_IJlSC_lEEESH_SI_NS4_8TiledMMAINS4_8MMA_AtomIJNS4_26SM100_MMA_F16BF16_2x1SM_SSISH_SH_fLi128ELi128ELNS4_4UMMA5MajorE0ELSN_0ELNSM_7ScaleInE0ELSO_0EEEEEENS4_6LayoutINS5_IJSC_SC_SC_EEENS5_IJNSA_ILi0EEEST_ST_EEEEENS5_IJNS4_10UnderscoreESW_SW_EEEEENS4_18SM100_TMA_2SM_LOADENS4_14ComposedLayoutINS4_7SwizzleILi3ELi4ELi3EEENS4_18smem_ptr_flag_bitsILi16EEENSR_INS5_IJNSA_ILi8EEENSA_ILi64EEEEEENS5_IJS16_SC_EEEEEEEvNS4_8identityESZ_S1A_vS1B_EENS_8epilogue10collective18CollectiveEpilogueINS1D_23Sm100TmaWarpSpecializedILi4ELi2ELi16ELb1ELb0EEEJNS5_IJS16_SF_SF_EEENS5_IJNSR_IS16_SC_EENSR_INS5_IJNSA_ILi16EEESB_EEENS5_IJSC_S16_EEEEEEEESH_SI_SH_SI_NS1D_6fusion15FusionCallbacksIS1H_NS1P_17LinearCombinationISH_fSH_fLNS_15FloatRoundStyleE2EEES1I_S1O_JEEENS4_5SM1004TMEM4LOAD26SM100_TMEM_LOAD_32dp32b16xENS4_13SM90_TMA_LOADENS10_INS11_ILi1ELi4ELi3EEES14_NSR_INS5_IJS15_S1K_EEENS5_IJS1K_SC_EEEEEEENS4_39AutoVectorizingCopyWithAssumedAlignmentILi128EEENS4_14SM90_TMA_STOREES24_S26_S26_EEEvvEEEEvNT_6ParamsE,"aw",@nobits
	.sectionflags	@""
	.align	16
	.zero		1024


//--------------------- .nv.shared.reserved.0     --------------------------
	.section	.nv.shared.reserved.0,"aw",@nobits
	.weak		__nv_reservedSMEM_offset_0_alias
	.size		__nv_reservedSMEM_offset_0_alias, 0, 64
	.other		__nv_reservedSMEM_offset_0_alias,@"STO_CUDA_RESERVED_SHARED STV_DEFAULT"
__nv_reservedSMEM_offset_0_alias:
	.zero		0
.nv.shared.reserved.0:
	.zero		64
	.weak		__nv_reservedSMEM_tcgen05_partition
	.type		__nv_reservedSMEM_tcgen05_partition,@object
	.size		__nv_reservedSMEM_tcgen05_partition,(.L_0 - __nv_reservedSMEM_tcgen05_partition)
__nv_reservedSMEM_tcgen05_partition:
	.zero		32
.L_0:


//--------------------- .nv.global                --------------------------
	.section	.nv.global,"aw",@nobits
.nv.global:
	.type		_ZN40_INTERNAL_e3c2d5f9_4_k_cu_9a9badf4_323634cute1_E,@object
	.size		_ZN40_INTERNAL_e3c2d5f9_4_k_cu_9a9badf4_323634cute1_E,(_ZN40_INTERNAL_e3c2d5f9_4_k_cu_9a9badf4_323634cuda3std3__45__cpo6cbeginE - _ZN40_INTERNAL_e3c2d5f9_4_k_cu_9a9badf4_323634cute1_E)
_ZN40_INTERNAL_e3c2d5f9_4_k_cu_9a9badf4_323634cute1_E:
	.zero		1
	.type		_ZN40_INTERNAL_e3c2d5f9_4_k_cu_9a9badf4_323634cuda3std3__45__cpo6cbeginE,@object
	.size		_ZN40_INTERNAL_e3c2d5f9_4_k_cu_9a9badf4_323634cuda3std3__45__cpo6cbeginE,(_ZN40_INTERNAL_e3c2d5f9_4_k_cu_9a9badf4_323634cuda3std3__48in_placeE - _ZN40_INTERNAL_e3c2d5f9_4_k_cu_9a9badf4_323634cuda3std3__45__cpo6cbeginE)
_ZN40_INTERNAL_e3c2d5f9_4_k_cu_9a9badf4_323634cuda3std3__45__cpo6cbeginE:
	.zero		1
	.type		_ZN40_INTERNAL_e3c2d5f9_4_k_cu_9a9badf4_323634cuda3std3__48in_placeE,@object
	.size		_ZN40_INTERNAL_e3c2d5f9_4_k_cu_9a9badf4_323634cuda3std3__48in_placeE,(_ZN40_INTERNAL_e3c2d5f9_4_k_cu_9a9badf4_323634cuda3std6ranges3__45__cpo9iter_moveE - _ZN40_INTERNAL_e3c2d5f9_4_k_cu_9a9badf4_323634cuda3std3__48in_placeE)
_ZN40_INTERNAL_e3c2d5f9_4_k_cu_9a9badf4_323634cuda3std3__48in_placeE:
	.zero		1
	.type		_ZN40_INTERNAL_e3c2d5f9_4_k_cu_9a9badf4_323634cuda3std6ranges3__45__cpo9iter_moveE,@object
	.size		_ZN40_INTERNAL_e3c2d5f9_4_k_cu_9a9badf4_323634cuda3std6ranges3__45__cpo9iter_moveE,(_ZN40_INTERNAL_e3c2d5f9_4_k_cu_9a9badf4_323634cuda3std3__45__cpo5beginE - _ZN40_INTERNAL_e3c2d5f9_4_k_cu_9a9badf4_323634cuda3std6ranges3__45__cpo9iter_moveE)
_ZN40_INTERNAL_e3c2d5f9_4_k_cu_9a9badf4_323634cuda3std6ranges3__45__cpo9iter_moveE:
	.zero		1
	.type		_ZN40_INTERNAL_e3c2d5f9_4_k_cu_9a9badf4_323634cuda3std3__45__cpo5beginE,@object
	.size		_ZN40_INTERNAL_e3c2d5f9_4_k_cu_9a9badf4_323634cuda3std3__45__cpo5beginE,(_ZN40_INTERNAL_e3c2d5f9_4_k_cu_9a9badf4_323634cuda3std3__442_GLOBAL__N__e3c2d5f9_4_k_cu_9a9badf4_323636ignoreE - _ZN40_INTERNAL_e3c2d5f9_4_k_cu_9a9badf4_323634cuda3std3__45__cpo5beginE)
_ZN40_INTERNAL_e3c2d5f9_4_k_cu_9a9badf4_323634cuda3std3__45__cpo5beginE:
	.zero		1
	.type		_ZN40_INTERNAL_e3c2d5f9_4_k_cu_9a9badf4_323634cuda3std3__442_GLOBAL__N__e3c2d5f9_4_k_cu_9a9badf4_323636ignoreE,@object
	.size		_ZN40_INTERNAL_e3c2d5f9_4_k_cu_9a9badf4_323634cuda3std3__442_GLOBAL__N__e3c2d5f9_4_k_cu_9a9badf4_323636ignoreE,(_ZN40_INTERNAL_e3c2d5f9_4_k_cu_9a9badf4_323634cute7productE - _ZN40_INTERNAL_e3c2d5f9_4_k_cu_9a9badf4_323634cuda3std3__442_GLOBAL__N__e3c2d5f9_4_k_cu_9a9badf4_323636ignoreE)
_ZN40_INTERNAL_e3c2d5f9_4_k_cu_9a9badf4_323634cuda3std3__442_GLOBAL__N__e3c2d5f9_4_k_cu_9a9badf4_323636ignoreE:
	.zero		1
	.type		_ZN40_INTERNAL_e3c2d5f9_4_k_cu_9a9badf4_323634cute7productE,@object
	.size		_ZN40_INTERNAL_e3c2d5f9_4_k_cu_9a9badf4_323634cute7productE,(_ZN40_INTERNAL_e3c2d5f9_4_k_cu_9a9badf4_323634cuda3std3__45__cpo3endE - _ZN40_INTERNAL_e3c2d5f9_4_k_cu_9a9badf4_323634cute7productE)
_ZN40_INTERNAL_e3c2d5f9_4_k_cu_9a9badf4_323634cute7productE:
	.zero		1
	.type		_ZN40_INTERNAL_e3c2d5f9_4_k_cu_9a9badf4_323634cuda3std3__45__cpo3endE,@object
	.size		_ZN40_INTERNAL_e3c2d5f9_4_k_cu_9a9badf4_323634cuda3std3__45__cpo3endE,(_ZN40_INTERNAL_e3c2d5f9_4_k_cu_9a9badf4_323634cuda3std3__419piecewise_constructE - _ZN40_INTERNAL_e3c2d5f9_4_k_cu_9a9badf4_323634cuda3std3__45__cpo3endE)
_ZN40_INTERNAL_e3c2d5f9_4_k_cu_9a9badf4_323634cuda3std3__45__cpo3endE:
	.zero		1
	.type		_ZN40_INTERNAL_e3c2d5f9_4_k_cu_9a9badf4_323634cuda3std3__419piecewise_constructE,@object
	.size		_ZN40_INTERNAL_e3c2d5f9_4_k_cu_9a9badf4_323634cuda3std3__419piecewise_constructE,(_ZN40_INTERNAL_e3c2d5f9_4_k_cu_9a9badf4_323634cuda3std3__45__cpo4cendE - _ZN40_INTERNAL_e3c2d5f9_4_k_cu_9a9badf4_323634cuda3std3__419piecewise_constructE)
_ZN40_INTERNAL_e3c2d5f9_4_k_cu_9a9badf4_323634cuda3std3__419piecewise_constructE:
	.zero		1
	.type		_ZN40_INTERNAL_e3c2d5f9_4_k_cu_9a9badf4_323634cuda3std3__45__cpo4cendE,@object
	.size		_ZN40_INTERNAL_e3c2d5f9_4_k_cu_9a9badf4_323634cuda3std3__45__cpo4cendE,(_ZN40_INTERNAL_e3c2d5f9_4_k_cu_9a9badf4_323634cuda3std6ranges3__45__cpo4swapE - _ZN40_INTERNAL_e3c2d5f9_4_k_cu_9a9badf4_323634cuda3std3__45__cpo4cendE)
_ZN40_INTERNAL_e3c2d5f9_4_k_cu_9a9badf4_323634cuda3std3__45__cpo4cendE:
	.zero		1
	.type		_ZN40_INTERNAL_e3c2d5f9_4_k_cu_9a9badf4_323634cuda3std6ranges3__45__cpo4swapE,@object
	.size		_ZN40_INTERNAL_e3c2d5f9_4_k_cu_9a9badf4_323634cuda3std6ranges3__45__cpo4swapE,(.L_10 - _ZN40_INTERNAL_e3c2d5f9_4_k_cu_9a9badf4_323634cuda3std6ranges3__45__cpo4swapE)
_ZN40_INTERNAL_e3c2d5f9_4_k_cu_9a9badf4_323634cuda3std6ranges3__45__cpo4swapE:
	.zero		1
.L_10:


//--------------------- .nv.constant0._ZN7cutlass13device_kernelINS_4gemm6kernel13GemmUniversalIN4cute5tupleIJiiiiEEENS1_10collective13CollectiveMmaINS1_35MainloopSm100TmaUmmaWarpSpecializedILi6ELi2ELi4ENS5_IJNS4_1CILi2EEENSA_ILi1EEESC_EEEEENS5_IJNSA_ILi128EEESF_SF_EEENS_6half_tENS5_IJlSC_lEEESH_SI_NS4_8TiledMMAINS4_8MMA_AtomIJNS4_26SM100_MMA_F16BF16_2x1SM_SSISH_SH_fLi128ELi128ELNS4_4UMMA5MajorE0ELSN_0ELNSM_7ScaleInE0ELSO_0EEEEEENS4_6LayoutINS5_IJSC_SC_SC_EEENS5_IJNSA_ILi0EEEST_ST_EEEEENS5_IJNS4_10UnderscoreESW_SW_EEEEENS4_18SM100_TMA_2SM_LOADENS4_14ComposedLayoutINS4_7SwizzleILi3ELi4ELi3EEENS4_18smem_ptr_flag_bitsILi16EEENSR_INS5_IJNSA_ILi8EEENSA_ILi64EEEEEENS5_IJS16_SC_EEEEEEEvNS4_8identityESZ_S1A_vS1B_EENS_8epilogue10collective18CollectiveEpilogueINS1D_23Sm100TmaWarpSpecializedILi4ELi2ELi16ELb1ELb0EEEJNS5_IJS16_SF_SF_EEENS5_IJNSR_IS16_SC_EENSR_INS5_IJNSA_ILi16EEESB_EEENS5_IJSC_S16_EEEEEEEESH_SI_SH_SI_NS1D_6fusion15FusionCallbacksIS1H_NS1P_17LinearCombinationISH_fSH_fLNS_15FloatRoundStyleE2EEES1I_S1O_JEEENS4_5SM1004TMEM4LOAD26SM100_TMEM_LOAD_32dp32b16xENS4_13SM90_TMA_LOADENS10_INS11_ILi1ELi4ELi3EEES14_NSR_INS5_IJS15_S1K_EEENS5_IJS1K_SC_EEEEEEENS4_39AutoVectorizingCopyWithAssumedAlignmentILi128EEENS4_14SM90_TMA_STOREES24_S26_S26_EEEvvEEEEvNT_6ParamsE --------------------------
	.section	.nv.constant0._ZN7cutlass13device_kernelINS_4gemm6kernel13GemmUniversalIN4cute5tupleIJiiiiEEENS1_10collective13CollectiveMmaINS1_35MainloopSm100TmaUmmaWarpSpecializedILi6ELi2ELi4ENS5_IJNS4_1CILi2EEENSA_ILi1EEESC_EEEEENS5_IJNSA_ILi128EEESF_SF_EEENS_6half_tENS5_IJlSC_lEEESH_SI_NS4_8TiledMMAINS4_8MMA_AtomIJNS4_26SM100_MMA_F16BF16_2x1SM_SSISH_SH_fLi128ELi128ELNS4_4UMMA5MajorE0ELSN_0ELNSM_7ScaleInE0ELSO_0EEEEEENS4_6LayoutINS5_IJSC_SC_SC_EEENS5_IJNSA_ILi0EEEST_ST_EEEEENS5_IJNS4_10UnderscoreESW_SW_EEEEENS4_18SM100_TMA_2SM_LOADENS4_14ComposedLayoutINS4_7SwizzleILi3ELi4ELi3EEENS4_18smem_ptr_flag_bitsILi16EEENSR_INS5_IJNSA_ILi8EEENSA_ILi64EEEEEENS5_IJS16_SC_EEEEEEEvNS4_8identityESZ_S1A_vS1B_EENS_8epilogue10collective18CollectiveEpilogueINS1D_23Sm100TmaWarpSpecializedILi4ELi2ELi16ELb1ELb0EEEJNS5_IJS16_SF_SF_EEENS5_IJNSR_IS16_SC_EENSR_INS5_IJNSA_ILi16EEESB_EEENS5_IJSC_S16_EEEEEEEESH_SI_SH_SI_NS1D_6fusion15FusionCallbacksIS1H_NS1P_17LinearCombinationISH_fSH_fLNS_15FloatRoundStyleE2EEES1I_S1O_JEEENS4_5SM1004TMEM4LOAD26SM100_TMEM_LOAD_32dp32b16xENS4_13SM90_TMA_LOADENS10_INS11_ILi1ELi4ELi3EEES14_NSR_INS5_IJS15_S1K_EEENS5_IJS1K_SC_EEEEEEENS4_39AutoVectorizingCopyWithAssumedAlignmentILi128EEENS4_14SM90_TMA_STOREES24_S26_S26_EEEvvEEEEvNT_6ParamsE,"a",@progbits
	.sectionflags	@""
	.align	4
.nv.constant0._ZN7cutlass13device_kernelINS_4gemm6kernel13GemmUniversalIN4cute5tupleIJiiiiEEENS1_10collective13CollectiveMmaINS1_35MainloopSm100TmaUmmaWarpSpecializedILi6ELi2ELi4ENS5_IJNS4_1CILi2EEENSA_ILi1EEESC_EEEEENS5_IJNSA_ILi128EEESF_SF_EEENS_6half_tENS5_IJlSC_lEEESH_SI_NS4_8TiledMMAINS4_8MMA_AtomIJNS4_26SM100_MMA_F16BF16_2x1SM_SSISH_SH_fLi128ELi128ELNS4_4UMMA5MajorE0ELSN_0ELNSM_7ScaleInE0ELSO_0EEEEEENS4_6LayoutINS5_IJSC_SC_SC_EEENS5_IJNSA_ILi0EEEST_ST_EEEEENS5_IJNS4_10UnderscoreESW_SW_EEEEENS4_18SM100_TMA_2SM_LOADENS4_14ComposedLayoutINS4_7SwizzleILi3ELi4ELi3EEENS4_18smem_ptr_flag_bitsILi16EEENSR_INS5_IJNSA_ILi8EEENSA_ILi64EEEEEENS5_IJS16_SC_EEEEEEEvNS4_8identityESZ_S1A_vS1B_EENS_8epilogue10collective18CollectiveEpilogueINS1D_23Sm100TmaWarpSpecializedILi4ELi2ELi16ELb1ELb0EEEJNS5_IJS16_SF_SF_EEENS5_IJNSR_IS16_SC_EENSR_INS5_IJNSA_ILi16EEESB_EEENS5_IJSC_S16_EEEEEEEESH_SI_SH_SI_NS1D_6fusion15FusionCallbacksIS1H_NS1P_17LinearCombinationISH_fSH_fLNS_15FloatRoundStyleE2EEES1I_S1O_JEEENS4_5SM1004TMEM4LOAD26SM100_TMEM_LOAD_32dp32b16xENS4_13SM90_TMA_LOADENS10_INS11_ILi1ELi4ELi3EEES14_NSR_INS5_IJS15_S1K_EEENS5_IJS1K_SC_EEEEEEENS4_39AutoVectorizingCopyWithAssumedAlignmentILi128EEENS4_14SM90_TMA_STOREES24_S26_S26_EEEvvEEEEvNT_6ParamsE:
	.zero		2944


//--------------------- SYMBOLS --------------------------

	.type		.nv.reservedSmem.offset0,@object
	.size		.nv.reservedSmem.offset0,0x4
	.type		.nv.reservedSmem.cap,@object
	.size		.nv.reservedSmem.cap,0x4
	.type		__assertfail,@function
